	.target	sm_100a

	.elftype	@"ET_EXEC"


//--------------------- .note.nv.tkinfo           --------------------------
	.section	.note.nv.tkinfo,"",@"SHT_NOTE"
	.sectionflags	@"SHF_NOTE_NV_TKINFO"
	.tkinfo
        /*0018*/ 	.word	0x00000002
        /*0030*/ 	.string	""
        /*0030*/ 	.string	"ptxas"
        /*0030*/ 	.string	"Cuda compilation tools, release 13.0, V13.0.88"
        /*0030*/ 	.string	"Build cuda_13.0.r13.0/compiler.36424714_0"
        /*0030*/ 	.string	"-arch sm_100a -m 64 "



//--------------------- .note.nv.cuinfo           --------------------------
	.section	.note.nv.cuinfo,"",@"SHT_NOTE"
	.sectionflags	@"SHF_NOTE_NV_CUINFO"
        /*0018*/ 	.short	0x0002
        /*001a*/ 	.short	0x0064
        /*001c*/ 	.short	0x0082
	.zero		2


//--------------------- .nv.info                  --------------------------
	.section	.nv.info,"",@"SHT_CUDA_INFO"
	.align	4


	//----- nvinfo : EIATTR_REGCOUNT
	.align		4
        /*0000*/ 	.byte	0x04, 0x2f
        /*0002*/ 	.short	(.L_19 - .L_18)
	.align		4
.L_18:
        /*0004*/ 	.word	index@(_ZN7cutlass13device_kernelINS_4gemm6kernel13GemmUniversalIN4cute5tupleIJiiiiEEENS1_10collective13CollectiveMmaINS1_35MainloopSm100TmaUmmaWarpSpecializedILi13ELi2ELi4ENS5_IJNS4_1CILi1EEESB_SB_EEEEENS5_IJNSA_ILi64EEESE_NSA_ILi128EEEEEENS_12float_e4m3_tENS5_IJlSB_lEEESH_SI_NS4_8TiledMMAINS4_8MMA_AtomIJNS4_10MMA_TraitsINS4_19SM100_MMA_F8F6F4_SSEJSH_SH_fSE_SE_NS4_17integral_constantINS4_4UMMA5MajorELSP_0EEESQ_NSN_INSO_7ScaleInELSR_0EEESS_EEEEEENS4_6LayoutISC_NS5_IJNSA_ILi0EEESW_SW_EEEEENS5_IJNS4_10UnderscoreESZ_SZ_EEEEENS4_13SM90_TMA_LOADENS4_14ComposedLayoutINS4_7SwizzleILi3ELi4ELi3EEENS4_18smem_ptr_flag_bitsILi8EEENSV_INS5_IJNSA_ILi8EEESF_EEENS5_IJSF_SB_EEEEEEEvNS4_8identityES12_S1C_vS1D_EENS_8epilogue10collective18CollectiveEpilogueINS1F_23Sm100TmaWarpSpecializedILi1ELi1ELi32ELb0ELb0EEEJSG_NS5_IJNSV_ISE_SB_EES1K_EEESH_SI_SH_SI_NS1F_6fusion15FusionCallbacksIS1J_NS1M_17LinearCombinationISH_fSH_fLNS_15FloatRoundStyleE2EEESG_S1L_JEEENS4_5SM1004TMEM4LOAD26SM100_TMEM_LOAD_16dp32b32xES12_NS13_INS14_ILi2ELi4ELi3EEES17_NSV_INS5_IJS18_SE_EEENS5_IJSE_SB_EEEEEEENS4_39AutoVectorizingCopyWithAssumedAlignmentILi128EEENS4_14SM90_TMA_STOREES20_S22_S22_EEEvvEEEEvNT_6ParamsE)
        /*0008*/ 	.word	0x00000078


	//----- nvinfo : EIATTR_FRAME_SIZE
	.align		4
.L_19:
        /*000c*/ 	.byte	0x04, 0x11
        /*000e*/ 	.short	(.L_21 - .L_20)
	.align		4
.L_20:
        /*0010*/ 	.word	index@($__internal_2_$__cuda_sm10x_tcgen05_guardrail_trap_unallocated_columns_being_dealloced)
        /*0014*/ 	.word	0x00000000


	//----- nvinfo : EIATTR_FRAME_SIZE
	.align		4
.L_21:
        /*0018*/ 	.byte	0x04, 0x11
        /*001a*/ 	.short	(.L_23 - .L_22)
	.align		4
.L_22:
        /*001c*/ 	.word	index@($__internal_1_$__cuda_sm10x_tcgen05_guardrail_trap_phase_invalid_during_alloc)
        /*0020*/ 	.word	0x00000000


	//----- nvinfo : EIATTR_FRAME_SIZE
	.align		4
.L_23:
        /*0024*/ 	.byte	0x04, 0x11
        /*0026*/ 	.short	(.L_25 - .L_24)
	.align		4
.L_24:
        /*0028*/ 	.word	index@($__internal_0_$__cuda_sm10x_tcgen05_guardrail_trap_col_being_dealloced_not_returned_by_alloc)
        /*002c*/ 	.word	0x00000000


	//----- nvinfo : EIATTR_FRAME_SIZE
	.align		4
.L_25:
        /*0030*/ 	.byte	0x04, 0x11
        /*0032*/ 	.short	(.L_27 - .L_26)
	.align		4
.L_26:
        /*0034*/ 	.word	index@(_ZN7cutlass13device_kernelINS_4gemm6kernel13GemmUniversalIN4cute5tupleIJiiiiEEENS1_10collective13CollectiveMmaINS1_35MainloopSm100TmaUmmaWarpSpecializedILi13ELi2ELi4ENS5_IJNS4_1CILi1EEESB_SB_EEEEENS5_IJNSA_ILi64EEESE_NSA_ILi128EEEEEENS_12float_e4m3_tENS5_IJlSB_lEEESH_SI_NS4_8TiledMMAINS4_8MMA_AtomIJNS4_10MMA_TraitsINS4_19SM100_MMA_F8F6F4_SSEJSH_SH_fSE_SE_NS4_17integral_constantINS4_4UMMA5MajorELSP_0EEESQ_NSN_INSO_7ScaleInELSR_0EEESS_EEEEEENS4_6LayoutISC_NS5_IJNSA_ILi0EEESW_SW_EEEEENS5_IJNS4_10UnderscoreESZ_SZ_EEEEENS4_13SM90_TMA_LOADENS4_14ComposedLayoutINS4_7SwizzleILi3ELi4ELi3EEENS4_18smem_ptr_flag_bitsILi8EEENSV_INS5_IJNSA_ILi8EEESF_EEENS5_IJSF_SB_EEEEEEEvNS4_8identityES12_S1C_vS1D_EENS_8epilogue10collective18CollectiveEpilogueINS1F_23Sm100TmaWarpSpecializedILi1ELi1ELi32ELb0ELb0EEEJSG_NS5_IJNSV_ISE_SB_EES1K_EEESH_SI_SH_SI_NS1F_6fusion15FusionCallbacksIS1J_NS1M_17LinearCombinationISH_fSH_fLNS_15FloatRoundStyleE2EEESG_S1L_JEEENS4_5SM1004TMEM4LOAD26SM100_TMEM_LOAD_16dp32b32xES12_NS13_INS14_ILi2ELi4ELi3EEES17_NSV_INS5_IJS18_SE_EEENS5_IJSE_SB_EEEEEEENS4_39AutoVectorizingCopyWithAssumedAlignmentILi128EEENS4_14SM90_TMA_STOREES20_S22_S22_EEEvvEEEEvNT_6ParamsE)
        /*0038*/ 	.word	0x00000000


	//----- nvinfo : EIATTR_MIN_STACK_SIZE
	.align		4
.L_27:
        /*003c*/ 	.byte	0x04, 0x12
        /*003e*/ 	.short	(.L_29 - .L_28)
	.align		4
.L_28:
        /*0040*/ 	.word	index@(_ZN7cutlass13device_kernelINS_4gemm6kernel13GemmUniversalIN4cute5tupleIJiiiiEEENS1_10collective13CollectiveMmaINS1_35MainloopSm100TmaUmmaWarpSpecializedILi13ELi2ELi4ENS5_IJNS4_1CILi1EEESB_SB_EEEEENS5_IJNSA_ILi64EEESE_NSA_ILi128EEEEEENS_12float_e4m3_tENS5_IJlSB_lEEESH_SI_NS4_8TiledMMAINS4_8MMA_AtomIJNS4_10MMA_TraitsINS4_19SM100_MMA_F8F6F4_SSEJSH_SH_fSE_SE_NS4_17integral_constantINS4_4UMMA5MajorELSP_0EEESQ_NSN_INSO_7ScaleInELSR_0EEESS_EEEEEENS4_6LayoutISC_NS5_IJNSA_ILi0EEESW_SW_EEEEENS5_IJNS4_10UnderscoreESZ_SZ_EEEEENS4_13SM90_TMA_LOADENS4_14ComposedLayoutINS4_7SwizzleILi3ELi4ELi3EEENS4_18smem_ptr_flag_bitsILi8EEENSV_INS5_IJNSA_ILi8EEESF_EEENS5_IJSF_SB_EEEEEEEvNS4_8identityES12_S1C_vS1D_EENS_8epilogue10collective18CollectiveEpilogueINS1F_23Sm100TmaWarpSpecializedILi1ELi1ELi32ELb0ELb0EEEJSG_NS5_IJNSV_ISE_SB_EES1K_EEESH_SI_SH_SI_NS1F_6fusion15FusionCallbacksIS1J_NS1M_17LinearCombinationISH_fSH_fLNS_15FloatRoundStyleE2EEESG_S1L_JEEENS4_5SM1004TMEM4LOAD26SM100_TMEM_LOAD_16dp32b32xES12_NS13_INS14_ILi2ELi4ELi3EEES17_NSV_INS5_IJS18_SE_EEENS5_IJSE_SB_EEEEEEENS4_39AutoVectorizingCopyWithAssumedAlignmentILi128EEENS4_14SM90_TMA_STOREES20_S22_S22_EEEvvEEEEvNT_6ParamsE)
        /*0044*/ 	.word	0x00000000
.L_29:


//--------------------- .nv.compat                --------------------------
	.section	.nv.compat,"",@"SHT_CUDA_COMPAT_INFO"
	.align	4
        /*0000*/ 	.byte	0x02, 0x09, 0x01, 0x00, 0x02, 0x02, 0x02, 0x00, 0x02, 0x05, 0x05, 0x00, 0x03, 0x07, 0x01, 0x01
        /*0010*/ 	.byte	0x02, 0x03, 0x01, 0x00, 0x02, 0x06, 0x01, 0x00, 0x04, 0x0b, 0x08, 0x00, 0x09, 0x00, 0x00, 0x00
        /*0020*/ 	.byte	0x00, 0x00, 0x00, 0x00


//--------------------- .nv.info._ZN7cutlass13device_kernelINS_4gemm6kernel13GemmUniversalIN4cute5tupleIJiiiiEEENS1_10collective13CollectiveMmaINS1_35MainloopSm100TmaUmmaWarpSpecializedILi13ELi2ELi4ENS5_IJNS4_1CILi1EEESB_SB_EEEEENS5_IJNSA_ILi64EEESE_NSA_ILi128EEEEEENS_12float_e4m3_tENS5_IJlSB_lEEESH_SI_NS4_8TiledMMAINS4_8MMA_AtomIJNS4_10MMA_TraitsINS4_19SM100_MMA_F8F6F4_SSEJSH_SH_fSE_SE_NS4_17integral_constantINS4_4UMMA5MajorELSP_0EEESQ_NSN_INSO_7ScaleInELSR_0EEESS_EEEEEENS4_6LayoutISC_NS5_IJNSA_ILi0EEESW_SW_EEEEENS5_IJNS4_10UnderscoreESZ_SZ_EEEEENS4_13SM90_TMA_LOADENS4_14ComposedLayoutINS4_7SwizzleILi3ELi4ELi3EEENS4_18smem_ptr_flag_bitsILi8EEENSV_INS5_IJNSA_ILi8EEESF_EEENS5_IJSF_SB_EEEEEEEvNS4_8identityES12_S1C_vS1D_EENS_8epilogue10collective18CollectiveEpilogueINS1F_23Sm100TmaWarpSpecializedILi1ELi1ELi32ELb0ELb0EEEJSG_NS5_IJNSV_ISE_SB_EES1K_EEESH_SI_SH_SI_NS1F_6fusion15FusionCallbacksIS1J_NS1M_17LinearCombinationISH_fSH_fLNS_15FloatRoundStyleE2EEESG_S1L_JEEENS4_5SM1004TMEM4LOAD26SM100_TMEM_LOAD_16dp32b32xES12_NS13_INS14_ILi2ELi4ELi3EEES17_NSV_INS5_IJS18_SE_EEENS5_IJSE_SB_EEEEEEENS4_39AutoVectorizingCopyWithAssumedAlignmentILi128EEENS4_14SM90_TMA_STOREES20_S22_S22_EEEvvEEEEvNT_6ParamsE --------------------------
	.section	.nv.info._ZN7cutlass13device_kernelINS_4gemm6kernel13GemmUniversalIN4cute5tupleIJiiiiEEENS1_10collective13CollectiveMmaINS1_35MainloopSm100TmaUmmaWarpSpecializedILi13ELi2ELi4ENS5_IJNS4_1CILi1EEESB_SB_EEEEENS5_IJNSA_ILi64EEESE_NSA_ILi128EEEEEENS_12float_e4m3_tENS5_IJlSB_lEEESH_SI_NS4_8TiledMMAINS4_8MMA_AtomIJNS4_10MMA_TraitsINS4_19SM100_MMA_F8F6F4_SSEJSH_SH_fSE_SE_NS4_17integral_constantINS4_4UMMA5MajorELSP_0EEESQ_NSN_INSO_7ScaleInELSR_0EEESS_EEEEEENS4_6LayoutISC_NS5_IJNSA_ILi0EEESW_SW_EEEEENS5_IJNS4_10UnderscoreESZ_SZ_EEEEENS4_13SM90_TMA_LOADENS4_14ComposedLayoutINS4_7SwizzleILi3ELi4ELi3EEENS4_18smem_ptr_flag_bitsILi8EEENSV_INS5_IJNSA_ILi8EEESF_EEENS5_IJSF_SB_EEEEEEEvNS4_8identityES12_S1C_vS1D_EENS_8epilogue10collective18CollectiveEpilogueINS1F_23Sm100TmaWarpSpecializedILi1ELi1ELi32ELb0ELb0EEEJSG_NS5_IJNSV_ISE_SB_EES1K_EEESH_SI_SH_SI_NS1F_6fusion15FusionCallbacksIS1J_NS1M_17LinearCombinationISH_fSH_fLNS_15FloatRoundStyleE2EEESG_S1L_JEEENS4_5SM1004TMEM4LOAD26SM100_TMEM_LOAD_16dp32b32xES12_NS13_INS14_ILi2ELi4ELi3EEES17_NSV_INS5_IJS18_SE_EEENS5_IJSE_SB_EEEEEEENS4_39AutoVectorizingCopyWithAssumedAlignmentILi128EEENS4_14SM90_TMA_STOREES20_S22_S22_EEEvvEEEEvNT_6ParamsE,"",@"SHT_CUDA_INFO"
	.sectionflags	@""
	.align	4


	//----- nvinfo : EIATTR_CUDA_API_VERSION
	.align		4
        /*0000*/ 	.byte	0x04, 0x37
        /*0002*/ 	.short	(.L_31 - .L_30)
.L_30:
        /*0004*/ 	.word	0x00000082


	//----- nvinfo : EIATTR_KPARAM_INFO
	.align		4
.L_31:
        /*0008*/ 	.byte	0x04, 0x17
        /*000a*/ 	.short	(.L_33 - .L_32)
.L_32:
        /*000c*/ 	.word	0x00000000
        /*0010*/ 	.short	0x0000
        /*0012*/ 	.short	0x0000
        /*0014*/ 	.byte	0x00, 0xf0, 0x01, 0x20


	//----- nvinfo : EIATTR_AT_ENTRY_FRAGMENTS
	.align		4
.L_33:
        /*0018*/ 	.byte	0x04, 0x4f
        /*001a*/ 	.short	(.L_35 - .L_34)


	//   ....[0]....
.L_34:
        /*001c*/ 	.word	0x00000006


	//----- nvinfo : EIATTR_RESERVED_SMEM_USED
	.align		4
.L_35:
        /*0020*/ 	.byte	0x01, 0x41
	.zero		2


	//----- nvinfo : EIATTR_SPARSE_MMA_MASK
	.align		4
        /*0024*/ 	.byte	0x03, 0x50
        /*0026*/ 	.short	0x0000


	//----- nvinfo : EIATTR_TCGEN05_1CTA_USED
	.align		4
        /*0028*/ 	.byte	0x01, 0x51
	.zero		2


	//----- nvinfo : EIATTR_MAXREG_COUNT
	.align		4
        /*002c*/ 	.byte	0x03, 0x1b
        /*002e*/ 	.short	0x00ff


	//----- nvinfo : EIATTR_NUM_BARRIERS
	.align		4
        /*0030*/ 	.byte	0x02, 0x4c
        /*0032*/ 	.byte	0x07
	.zero		1


	//----- nvinfo : EIATTR_EXTERNS
	.align		4
        /*0034*/ 	.byte	0x04, 0x0f
        /*0036*/ 	.short	(.L_37 - .L_36)


	//   ....[0]....
	.align		4
.L_36:
        /*0038*/ 	.word	index@(__assertfail)


	//----- nvinfo : EIATTR_MERCURY_ISA_VERSION
	.align		4
.L_37:
        /*003c*/ 	.byte	0x03, 0x5f
        /*003e*/ 	.short	0x0101


	//----- nvinfo : EIATTR_INT_WARP_WIDE_INSTR_OFFSETS
	.align		4
        /*0040*/ 	.byte	0x04, 0x31
        /*0042*/ 	.short	(.L_39 - .L_38)


	//   ....[0]....
.L_38:
        /*0044*/ 	.word	0x00001eb0


	//   ....[1]....
        /*0048*/ 	.word	0x00003e70


	//   ....[2]....
        /*004c*/ 	.word	0x00003e90


	//   ....[3]....
        /*0050*/ 	.word	0x00003ec0


	//   ....[4]....
        /*0054*/ 	.word	0x000048d0


	//   ....[5]....
        /*0058*/ 	.word	0x000049c0


	//----- nvinfo : EIATTR_COOP_GROUP_MASK_REGIDS
	.align		4
.L_39:
        /*005c*/ 	.byte	0x04, 0x29
        /*005e*/ 	.short	(.L_41 - .L_40)


	//   ....[0]....
.L_40:
        /*0060*/ 	.word	0xffffffff


	//   ....[1]....
        /*0064*/ 	.word	0xffffffff


	//   ....[2]....
        /*0068*/ 	.word	0xffffffff


	//   ....[3]....
        /*006c*/ 	.word	0xffffffff


	//   ....[4]....
        /*0070*/ 	.word	0xffffffff


	//   ....[5]....
        /*0074*/ 	.word	0xffffffff


	//   ....[6]....
        /*0078*/ 	.word	0xffffffff


	//   ....[7]....
        /*007c*/ 	.word	0xffffffff


	//   ....[8]....
        /*0080*/ 	.word	0xffffffff


	//   ....[9]....
        /*0084*/ 	.word	0xffffffff


	//   ....[10]....
        /*0088*/ 	.word	0xffffffff


	//   ....[11]....
        /*008c*/ 	.word	0xffffffff


	//   ....[12]....
        /*0090*/ 	.word	0xffffffff


	//----- nvinfo : EIATTR_COOP_GROUP_INSTR_OFFSETS
	.align		4
.L_41:
        /*0094*/ 	.byte	0x04, 0x28
        /*0096*/ 	.short	(.L_43 - .L_42)


	//   ....[0]....
.L_42:
        /*0098*/ 	.word	0x00000090


	//   ....[1]....
        /*009c*/ 	.word	0x000004d0


	//   ....[2]....
        /*00a0*/ 	.word	0x00000790


	//   ....[3]....
        /*00a4*/ 	.word	0x000008d0


	//   ....[4]....
        /*00a8*/ 	.word	0x000009d0


	//   ....[5]....
        /*00ac*/ 	.word	0x00000b40


	//   ....[6]....
        /*00b0*/ 	.word	0x00000ce0


	//   ....[7]....
        /*00b4*/ 	.word	0x00001d90


	//   ....[8]....
        /*00b8*/ 	.word	0x00003080


	//   ....[9]....
        /*00bc*/ 	.word	0x00003290


	//   ....[10]....
        /*00c0*/ 	.word	0x000032c0


	//   ....[11]....
        /*00c4*/ 	.word	0x00003d50


	//   ....[12]....
        /*00c8*/ 	.word	0x00003f80


	//----- nvinfo : EIATTR_VRC_CTA_INIT_COUNT
	.align		4
.L_43:
        /*00cc*/ 	.byte	0x02, 0x4a
        /*00ce*/ 	.byte	0x80
	.zero		1


	//----- nvinfo : EIATTR_SYSCALL_OFFSETS
	.align		4
        /*00d0*/ 	.byte	0x04, 0x46
        /*00d2*/ 	.short	(.L_45 - .L_44)


	//   ....[0]....
.L_44:
        /*00d4*/ 	.word	0x000053e0


	//   ....[1]....
        /*00d8*/ 	.word	0x00005520


	//   ....[2]....
        /*00dc*/ 	.word	0x00005c80


	//----- nvinfo : EIATTR_MBARRIER_INSTR_OFFSETS
	.align		4
.L_45:
        /*00e0*/ 	.byte	0x04, 0x39
        /*00e2*/ 	.short	(.L_47 - .L_46)


	//   ....[0]....
.L_46:
        /*00e4*/ 	.word	0x000005d0
        /*00e8*/ 	.word	0x000000ff
        /*00ec*/ 	.word	0x00000000
        /*00f0*/ 	.short	0x0100
        /*00f2*/ 	.byte	0x05
	.zero		1


	//   ....[1]....
        /*00f4*/ 	.word	0x000005e0
        /*00f8*/ 	.word	0x000000ff
        /*00fc*/ 	.word	0x00000068
        /*0100*/ 	.short	0x0100
        /*0102*/ 	.byte	0x05
	.zero		1


	//   ....[2]....
        /*0104*/ 	.word	0x000005f0
        /*0108*/ 	.word	0x000000ff
        /*010c*/ 	.word	0x00000008
        /*0110*/ 	.short	0x0100
        /*0112*/ 	.byte	0x05
	.zero		1


	//   ....[3]....
        /*0114*/ 	.word	0x00000600
        /*0118*/ 	.word	0x000000ff
        /*011c*/ 	.word	0x00000070
        /*0120*/ 	.short	0x0100
        /*0122*/ 	.byte	0x05
	.zero		1


	//   ....[4]....
        /*0124*/ 	.word	0x00000610
        /*0128*/ 	.word	0x000000ff
        /*012c*/ 	.word	0x00000010
        /*0130*/ 	.short	0x0100
        /*0132*/ 	.byte	0x05
	.zero		1


	//   ....[5]....
        /*0134*/ 	.word	0x00000620
        /*0138*/ 	.word	0x000000ff
        /*013c*/ 	.word	0x00000078
        /*0140*/ 	.short	0x0100
        /*0142*/ 	.byte	0x05
	.zero		1


	//   ....[6]....
        /*0144*/ 	.word	0x00000630
        /*0148*/ 	.word	0x000000ff
        /*014c*/ 	.word	0x00000018
        /*0150*/ 	.short	0x0100
        /*0152*/ 	.byte	0x05
	.zero		1


	//   ....[7]....
        /*0154*/ 	.word	0x00000640
        /*0158*/ 	.word	0x000000ff
        /*015c*/ 	.word	0x00000080
        /*0160*/ 	.short	0x0100
        /*0162*/ 	.byte	0x05
	.zero		1


	//   ....[8]....
        /*0164*/ 	.word	0x00000650
        /*0168*/ 	.word	0x000000ff
        /*016c*/ 	.word	0x00000020
        /*0170*/ 	.short	0x0100
        /*0172*/ 	.byte	0x05
	.zero		1


	//   ....[9]....
        /*0174*/ 	.word	0x00000660
        /*0178*/ 	.word	0x000000ff
        /*017c*/ 	.word	0x00000088
        /*0180*/ 	.short	0x0100
        /*0182*/ 	.byte	0x05
	.zero		1


	//   ....[10]....
        /*0184*/ 	.word	0x00000670
        /*0188*/ 	.word	0x000000ff
        /*018c*/ 	.word	0x00000028
        /*0190*/ 	.short	0x0100
        /*0192*/ 	.byte	0x05
	.zero		1


	//   ....[11]....
        /*0194*/ 	.word	0x00000680
        /*0198*/ 	.word	0x000000ff
        /*019c*/ 	.word	0x00000090
        /*01a0*/ 	.short	0x0100
        /*01a2*/ 	.byte	0x05
	.zero		1


	//   ....[12]....
        /*01a4*/ 	.word	0x00000690
        /*01a8*/ 	.word	0x000000ff
        /*01ac*/ 	.word	0x00000030
        /*01b0*/ 	.short	0x0100
        /*01b2*/ 	.byte	0x05
	.zero		1


	//   ....[13]....
        /*01b4*/ 	.word	0x000006a0
        /*01b8*/ 	.word	0x000000ff
        /*01bc*/ 	.word	0x00000098
        /*01c0*/ 	.short	0x0100
        /*01c2*/ 	.byte	0x05
	.zero		1


	//   ....[14]....
        /*01c4*/ 	.word	0x000006b0
        /*01c8*/ 	.word	0x000000ff
        /*01cc*/ 	.word	0x00000038
        /*01d0*/ 	.short	0x0100
        /*01d2*/ 	.byte	0x05
	.zero		1


	//   ....[15]....
        /*01d4*/ 	.word	0x000006c0
        /*01d8*/ 	.word	0x000000ff
        /*01dc*/ 	.word	0x000000a0
        /*01e0*/ 	.short	0x0100
        /*01e2*/ 	.byte	0x05
	.zero		1


	//   ....[16]....
        /*01e4*/ 	.word	0x000006d0
        /*01e8*/ 	.word	0x000000ff
        /*01ec*/ 	.word	0x00000040
        /*01f0*/ 	.short	0x0100
        /*01f2*/ 	.byte	0x05
	.zero		1


	//   ....[17]....
        /*01f4*/ 	.word	0x000006e0
        /*01f8*/ 	.word	0x000000ff
        /*01fc*/ 	.word	0x000000a8
        /*0200*/ 	.short	0x0100
        /*0202*/ 	.byte	0x05
	.zero		1


	//   ....[18]....
        /*0204*/ 	.word	0x000006f0
        /*0208*/ 	.word	0x000000ff
        /*020c*/ 	.word	0x00000048
        /*0210*/ 	.short	0x0100
        /*0212*/ 	.byte	0x05
	.zero		1


	//   ....[19]....
        /*0214*/ 	.word	0x00000700
        /*0218*/ 	.word	0x000000ff
        /*021c*/ 	.word	0x000000b0
        /*0220*/ 	.short	0x0100
        /*0222*/ 	.byte	0x05
	.zero		1


	//   ....[20]....
        /*0224*/ 	.word	0x00000710
        /*0228*/ 	.word	0x000000ff
        /*022c*/ 	.word	0x00000050
        /*0230*/ 	.short	0x0100
        /*0232*/ 	.byte	0x05
	.zero		1


	//   ....[21]....
        /*0234*/ 	.word	0x00000720
        /*0238*/ 	.word	0x000000ff
        /*023c*/ 	.word	0x000000b8
        /*0240*/ 	.short	0x0100
        /*0242*/ 	.byte	0x05
	.zero		1


	//   ....[22]....
        /*0244*/ 	.word	0x00000730
        /*0248*/ 	.word	0x000000ff
        /*024c*/ 	.word	0x00000058
        /*0250*/ 	.short	0x0100
        /*0252*/ 	.byte	0x05
	.zero		1


	//   ....[23]....
        /*0254*/ 	.word	0x00000740
        /*0258*/ 	.word	0x000000ff
        /*025c*/ 	.word	0x000000c0
        /*0260*/ 	.short	0x0100
        /*0262*/ 	.byte	0x05
	.zero		1


	//   ....[24]....
        /*0264*/ 	.word	0x00000750
        /*0268*/ 	.word	0x000000ff
        /*026c*/ 	.word	0x00000060
        /*0270*/ 	.short	0x0100
        /*0272*/ 	.byte	0x05
	.zero		1


	//   ....[25]....
        /*0274*/ 	.word	0x00000760
        /*0278*/ 	.word	0x000000ff
        /*027c*/ 	.word	0x000000c8
        /*0280*/ 	.short	0x0100
        /*0282*/ 	.byte	0x05
	.zero		1


	//   ....[26]....
        /*0284*/ 	.word	0x000008a0
        /*0288*/ 	.word	0x000000ff
        /*028c*/ 	.word	0x000000d0
        /*0290*/ 	.short	0x0100
        /*0292*/ 	.byte	0x06
	.zero		1


	//   ....[27]....
        /*0294*/ 	.word	0x000008b0
        /*0298*/ 	.word	0x000000ff
        /*029c*/ 	.word	0x000000d8
        /*02a0*/ 	.short	0x0100
        /*02a2*/ 	.byte	0x06
	.zero		1


	//   ....[28]....
        /*02a4*/ 	.word	0x000009a0
        /*02a8*/ 	.word	0x000000ff
        /*02ac*/ 	.word	0x000000e0
        /*02b0*/ 	.short	0x0100
        /*02b2*/ 	.byte	0x05
	.zero		1


	//   ....[29]....
        /*02b4*/ 	.word	0x000009b0
        /*02b8*/ 	.word	0x000000ff
        /*02bc*/ 	.word	0x000000e8
        /*02c0*/ 	.short	0x0100
        /*02c2*/ 	.byte	0x05
	.zero		1


	//   ....[30]....
        /*02c4*/ 	.word	0x00000af0
        /*02c8*/ 	.word	0x000000ff
        /*02cc*/ 	.word	0x000000f0
        /*02d0*/ 	.short	0x0100
        /*02d2*/ 	.byte	0x05
	.zero		1


	//   ....[31]....
        /*02d4*/ 	.word	0x00000b00
        /*02d8*/ 	.word	0x000000ff
        /*02dc*/ 	.word	0x00000100
        /*02e0*/ 	.short	0x0100
        /*02e2*/ 	.byte	0x05
	.zero		1


	//   ....[32]....
        /*02e4*/ 	.word	0x00000b10
        /*02e8*/ 	.word	0x000000ff
        /*02ec*/ 	.word	0x000000f8
        /*02f0*/ 	.short	0x0100
        /*02f2*/ 	.byte	0x05
	.zero		1


	//   ....[33]....
        /*02f4*/ 	.word	0x00000b20
        /*02f8*/ 	.word	0x000000ff
        /*02fc*/ 	.word	0x00000108
        /*0300*/ 	.short	0x0100
        /*0302*/ 	.byte	0x05
	.zero		1


	//   ....[34]....
        /*0304*/ 	.word	0x00000c50
        /*0308*/ 	.word	0x000000ff
        /*030c*/ 	.word	0x00000110
        /*0310*/ 	.short	0x0100
        /*0312*/ 	.byte	0x06
	.zero		1


	//   ....[35]....
        /*0314*/ 	.word	0x00000c60
        /*0318*/ 	.word	0x000000ff
        /*031c*/ 	.word	0x00000130
        /*0320*/ 	.short	0x0100
        /*0322*/ 	.byte	0x06
	.zero		1


	//   ....[36]....
        /*0324*/ 	.word	0x00000c70
        /*0328*/ 	.word	0x000000ff
        /*032c*/ 	.word	0x00000118
        /*0330*/ 	.short	0x0100
        /*0332*/ 	.byte	0x06
	.zero		1


	//   ....[37]....
        /*0334*/ 	.word	0x00000c80
        /*0338*/ 	.word	0x000000ff
        /*033c*/ 	.word	0x00000138
        /*0340*/ 	.short	0x0100
        /*0342*/ 	.byte	0x06
	.zero		1


	//   ....[38]....
        /*0344*/ 	.word	0x00000c90
        /*0348*/ 	.word	0x000000ff
        /*034c*/ 	.word	0x00000120
        /*0350*/ 	.short	0x0100
        /*0352*/ 	.byte	0x06
	.zero		1


	//   ....[39]....
        /*0354*/ 	.word	0x00000ca0
        /*0358*/ 	.word	0x000000ff
        /*035c*/ 	.word	0x00000140
        /*0360*/ 	.short	0x0100
        /*0362*/ 	.byte	0x06
	.zero		1


	//   ....[40]....
        /*0364*/ 	.word	0x00000cb0
        /*0368*/ 	.word	0x000000ff
        /*036c*/ 	.word	0x00000128
        /*0370*/ 	.short	0x0100
        /*0372*/ 	.byte	0x06
	.zero		1


	//   ....[41]....
        /*0374*/ 	.word	0x00000cc0
        /*0378*/ 	.word	0x000000ff
        /*037c*/ 	.word	0x00000148
        /*0380*/ 	.short	0x0100
        /*0382*/ 	.byte	0x06
	.zero		1


	//   ....[42]....
        /*0384*/ 	.word	0x00000db0
        /*0388*/ 	.word	0x000000ff
        /*038c*/ 	.word	0x00000150
        /*0390*/ 	.short	0x0100
        /*0392*/ 	.byte	0x05
	.zero		1


	//   ....[43]....
        /*0394*/ 	.word	0x00000dc0
        /*0398*/ 	.word	0x000000ff
        /*039c*/ 	.word	0x00000160
        /*03a0*/ 	.short	0x0100
        /*03a2*/ 	.byte	0x05
	.zero		1


	//   ....[44]....
        /*03a4*/ 	.word	0x00000dd0
        /*03a8*/ 	.word	0x000000ff
        /*03ac*/ 	.word	0x00000158
        /*03b0*/ 	.short	0x0100
        /*03b2*/ 	.byte	0x05
	.zero		1


	//   ....[45]....
        /*03b4*/ 	.word	0x00000de0
        /*03b8*/ 	.word	0x000000ff
        /*03bc*/ 	.word	0x00000168
        /*03c0*/ 	.short	0x0100
        /*03c2*/ 	.byte	0x05
	.zero		1


	//   ....[46]....
        /*03c4*/ 	.word	0x000016b0
        /*03c8*/ 	.word	0x00000003
        /*03cc*/ 	.word	0x00000160
        /*03d0*/ 	.short	0x010a
        /*03d2*/ 	.byte	0xff
	.zero		1


	//   ....[47]....
        /*03d4*/ 	.word	0x000016e0
        /*03d8*/ 	.word	0x00000003
        /*03dc*/ 	.word	0x00000150
        /*03e0*/ 	.short	0x0101
        /*03e2*/ 	.byte	0xff
	.zero		1


	//   ....[48]....
        /*03e4*/ 	.word	0x000017b0
        /*03e8*/ 	.word	0x000000ff
        /*03ec*/ 	.word	0x00000068
        /*03f0*/ 	.short	0x010a
        /*03f2*/ 	.byte	0x08
	.zero		1


	//   ....[49]....
        /*03f4*/ 	.word	0x00001850
        /*03f8*/ 	.word	0x000000ff
        /*03fc*/ 	.word	0x00000068
        /*0400*/ 	.short	0x010a
        /*0402*/ 	.byte	0x21
	.zero		1


	//   ....[50]....
        /*0404*/ 	.word	0x000019b0
        /*0408*/ 	.word	0x000000ff
        /*040c*/ 	.word	0x00000068
        /*0410*/ 	.short	0x010a
        /*0412*/ 	.byte	0x08
	.zero		1


	//   ....[51]....
        /*0414*/ 	.word	0x00001aa0
        /*0418*/ 	.word	0x000000ff
        /*041c*/ 	.word	0x000000e8
        /*0420*/ 	.short	0x0101
        /*0422*/ 	.byte	0x04
	.zero		1


	//   ....[52]....
        /*0424*/ 	.word	0x00001ac0
        /*0428*/ 	.word	0x000000ff
        /*042c*/ 	.word	0x00000068
        /*0430*/ 	.short	0x010a
        /*0432*/ 	.byte	0x08
	.zero		1


	//   ....[53]....
        /*0434*/ 	.word	0x00001b40
        /*0438*/ 	.word	0x000000ff
        /*043c*/ 	.word	0x00000068
        /*0440*/ 	.short	0x010a
        /*0442*/ 	.byte	0x11
	.zero		1


	//   ....[54]....
        /*0444*/ 	.word	0x00001ca0
        /*0448*/ 	.word	0x000000ff
        /*044c*/ 	.word	0x00000068
        /*0450*/ 	.short	0x010a
        /*0452*/ 	.byte	0x08
	.zero		1


	//   ....[55]....
        /*0454*/ 	.word	0x00001dc0
        /*0458*/ 	.word	0x00000002
        /*045c*/ 	.word	0x000000f0
        /*0460*/ 	.short	0x010a
        /*0462*/ 	.byte	0xff
	.zero		1


	//   ....[56]....
        /*0464*/ 	.word	0x00001e80
        /*0468*/ 	.word	0x00000002
        /*046c*/ 	.word	0x00000000
        /*0470*/ 	.short	0x0101
        /*0472*/ 	.byte	0xff
	.zero		1


	//   ....[57]....
        /*0474*/ 	.word	0x000023e0
        /*0478*/ 	.word	0x000000ff
        /*047c*/ 	.word	0x00000000
        /*0480*/ 	.short	0x010a
        /*0482*/ 	.byte	0x05
	.zero		1


	//   ....[58]....
        /*0484*/ 	.word	0x00002470
        /*0488*/ 	.word	0x000000ff
        /*048c*/ 	.word	0x00000000
        /*0490*/ 	.short	0x010a
        /*0492*/ 	.byte	0x05
	.zero		1


	//   ....[59]....
        /*0494*/ 	.word	0x00002500
        /*0498*/ 	.word	0x000000ff
        /*049c*/ 	.word	0x00000000
        /*04a0*/ 	.short	0x010a
        /*04a2*/ 	.byte	0x05
	.zero		1


	//   ....[60]....
        /*04a4*/ 	.word	0x00002590
        /*04a8*/ 	.word	0x000000ff
        /*04ac*/ 	.word	0x00000000
        /*04b0*/ 	.short	0x010a
        /*04b2*/ 	.byte	0x05
	.zero		1


	//   ....[61]....
        /*04b4*/ 	.word	0x00002620
        /*04b8*/ 	.word	0x000000ff
        /*04bc*/ 	.word	0x00000000
        /*04c0*/ 	.short	0x010a
        /*04c2*/ 	.byte	0x05
	.zero		1


	//   ....[62]....
        /*04c4*/ 	.word	0x000026b0
        /*04c8*/ 	.word	0x000000ff
        /*04cc*/ 	.word	0x00000000
        /*04d0*/ 	.short	0x010a
        /*04d2*/ 	.byte	0x05
	.zero		1


	//   ....[63]....
        /*04d4*/ 	.word	0x00002740
        /*04d8*/ 	.word	0x000000ff
        /*04dc*/ 	.word	0x00000000
        /*04e0*/ 	.short	0x010a
        /*04e2*/ 	.byte	0x05
	.zero		1


	//   ....[64]....
        /*04e4*/ 	.word	0x000027d0
        /*04e8*/ 	.word	0x000000ff
        /*04ec*/ 	.word	0x00000000
        /*04f0*/ 	.short	0x010a
        /*04f2*/ 	.byte	0x05
	.zero		1


	//   ....[65]....
        /*04f4*/ 	.word	0x00002860
        /*04f8*/ 	.word	0x000000ff
        /*04fc*/ 	.word	0x00000000
        /*0500*/ 	.short	0x010a
        /*0502*/ 	.byte	0x05
	.zero		1


	//   ....[66]....
        /*0504*/ 	.word	0x000028f0
        /*0508*/ 	.word	0x000000ff
        /*050c*/ 	.word	0x00000000
        /*0510*/ 	.short	0x010a
        /*0512*/ 	.byte	0x05
	.zero		1


	//   ....[67]....
        /*0514*/ 	.word	0x00002980
        /*0518*/ 	.word	0x000000ff
        /*051c*/ 	.word	0x00000000
        /*0520*/ 	.short	0x010a
        /*0522*/ 	.byte	0x05
	.zero		1


	//   ....[68]....
        /*0524*/ 	.word	0x00002a10
        /*0528*/ 	.word	0x000000ff
        /*052c*/ 	.word	0x00000000
        /*0530*/ 	.short	0x010a
        /*0532*/ 	.byte	0x05
	.zero		1


	//   ....[69]....
        /*0534*/ 	.word	0x00002ab0
        /*0538*/ 	.word	0x00000000
        /*053c*/ 	.word	0x00000000
        /*0540*/ 	.short	0x010a
        /*0542*/ 	.byte	0xff
	.zero		1


	//   ....[70]....
        /*0544*/ 	.word	0x00002bd0
        /*0548*/ 	.word	0x00000000
        /*054c*/ 	.word	0x00000150
        /*0550*/ 	.short	0x010a
        /*0552*/ 	.byte	0xff
	.zero		1


	//   ....[71]....
        /*0554*/ 	.word	0x00002c30
        /*0558*/ 	.word	0x00000004
        /*055c*/ 	.word	0x00000000
        /*0560*/ 	.short	0x0101
        /*0562*/ 	.byte	0xff
	.zero		1


	//   ....[72]....
        /*0564*/ 	.word	0x00002c50
        /*0568*/ 	.word	0x000000ff
        /*056c*/ 	.word	0x00000100
        /*0570*/ 	.short	0x010a
        /*0572*/ 	.byte	0x05
	.zero		1


	//   ....[73]....
        /*0574*/ 	.word	0x00002d70
        /*0578*/ 	.word	0x00000000
        /*057c*/ 	.word	0x000000f0
        /*0580*/ 	.short	0x010a
        /*0582*/ 	.byte	0xff
	.zero		1


	//   ....[74]....
        /*0584*/ 	.word	0x00002e80
        /*0588*/ 	.word	0x00000000
        /*058c*/ 	.word	0x00000000
        /*0590*/ 	.short	0x0101
        /*0592*/ 	.byte	0xff
	.zero		1


	//   ....[75]....
        /*0594*/ 	.word	0x00002f10
        /*0598*/ 	.word	0x000000ff
        /*059c*/ 	.word	0x00000100
        /*05a0*/ 	.short	0x0106
        /*05a2*/ 	.byte	0x05
	.zero		1


	//   ....[76]....
        /*05a4*/ 	.word	0x00002f30
        /*05a8*/ 	.word	0x000000ff
        /*05ac*/ 	.word	0x00000100
        /*05b0*/ 	.short	0x010a
        /*05b2*/ 	.byte	0x05
	.zero		1


	//   ....[77]....
        /*05b4*/ 	.word	0x00002fc0
        /*05b8*/ 	.word	0x000000ff
        /*05bc*/ 	.word	0x00000100
        /*05c0*/ 	.short	0x0106
        /*05c2*/ 	.byte	0x04
	.zero		1


	//   ....[78]....
        /*05c4*/ 	.word	0x00003000
        /*05c8*/ 	.word	0x00000000
        /*05cc*/ 	.word	0x00000100
        /*05d0*/ 	.short	0x010a
        /*05d2*/ 	.byte	0xff
	.zero		1


	//   ....[79]....
        /*05d4*/ 	.word	0x00003540
        /*05d8*/ 	.word	0x00000000
        /*05dc*/ 	.word	0x000000f0
        /*05e0*/ 	.short	0x010a
        /*05e2*/ 	.byte	0xff
	.zero		1


	//   ....[80]....
        /*05e4*/ 	.word	0x00003640
        /*05e8*/ 	.word	0x00000003
        /*05ec*/ 	.word	0x00000000
        /*05f0*/ 	.short	0x0101
        /*05f2*/ 	.byte	0xff
	.zero		1


	//   ....[81]....
        /*05f4*/ 	.word	0x00003650
        /*05f8*/ 	.word	0x000000ff
        /*05fc*/ 	.word	0x00000000
        /*0600*/ 	.short	0x010a
        /*0602*/ 	.byte	0x06
	.zero		1


	//   ....[82]....
        /*0604*/ 	.word	0x000036d0
        /*0608*/ 	.word	0x000000ff
        /*060c*/ 	.word	0x00000130
        /*0610*/ 	.short	0x010a
        /*0612*/ 	.byte	0x07
	.zero		1


	//   ....[83]....
        /*0614*/ 	.word	0x000037b0
        /*0618*/ 	.word	0x000000ff
        /*061c*/ 	.word	0x00000000
        /*0620*/ 	.short	0x010a
        /*0622*/ 	.byte	0x06
	.zero		1


	//   ....[84]....
        /*0624*/ 	.word	0x000038e0
        /*0628*/ 	.word	0x000000ff
        /*062c*/ 	.word	0x00000000
        /*0630*/ 	.short	0x010a
        /*0632*/ 	.byte	0x1a
	.zero		1


	//   ....[85]....
        /*0634*/ 	.word	0x00003b80
        /*0638*/ 	.word	0x000000ff
        /*063c*/ 	.word	0x00000000
        /*0640*/ 	.short	0x010a
        /*0642*/ 	.byte	0x06
	.zero		1


	//   ....[86]....
        /*0644*/ 	.word	0x00003c10
        /*0648*/ 	.word	0x000000ff
        /*064c*/ 	.word	0x00000000
        /*0650*/ 	.short	0x010a
        /*0652*/ 	.byte	0x06
	.zero		1


	//   ....[87]....
        /*0654*/ 	.word	0x00003ca0
        /*0658*/ 	.word	0x000000ff
        /*065c*/ 	.word	0x00000000
        /*0660*/ 	.short	0x010a
        /*0662*/ 	.byte	0x06
	.zero		1


	//   ....[88]....
        /*0664*/ 	.word	0x00003d30
        /*0668*/ 	.word	0x000000ff
        /*066c*/ 	.word	0x00000000
        /*0670*/ 	.short	0x010a
        /*0672*/ 	.byte	0x07
	.zero		1


	//   ....[89]....
        /*0674*/ 	.word	0x00004170
        /*0678*/ 	.word	0x00000000
        /*067c*/ 	.word	0x000000f0
        /*0680*/ 	.short	0x010a
        /*0682*/ 	.byte	0xff
	.zero		1


	//   ....[90]....
        /*0684*/ 	.word	0x00004260
        /*0688*/ 	.word	0x00000000
        /*068c*/ 	.word	0x00000000
        /*0690*/ 	.short	0x0101
        /*0692*/ 	.byte	0xff
	.zero		1


	//   ....[91]....
        /*0694*/ 	.word	0x00004580
        /*0698*/ 	.word	0x000000ff
        /*069c*/ 	.word	0x000000e8
        /*06a0*/ 	.short	0x010a
        /*06a2*/ 	.byte	0x06
	.zero		1


	//   ....[92]....
        /*06a4*/ 	.word	0x00004700
        /*06a8*/ 	.word	0x000000ff
        /*06ac*/ 	.word	0x000000d8
        /*06b0*/ 	.short	0x010a
        /*06b2*/ 	.byte	0x06
	.zero		1


	//   ....[93]....
        /*06b4*/ 	.word	0x00004a30
        /*06b8*/ 	.word	0x000000ff
        /*06bc*/ 	.word	0x000000d0
        /*06c0*/ 	.short	0x010b
        /*06c2*/ 	.byte	0x06
	.zero		1


	//   ....[94]....
        /*06c4*/ 	.word	0x00004a50
        /*06c8*/ 	.word	0x000000ff
        /*06cc*/ 	.word	0x00000000
        /*06d0*/ 	.short	0x0101
        /*06d2*/ 	.byte	0x25
	.zero		1


	//   ....[95]....
        /*06d4*/ 	.word	0x00004a90
        /*06d8*/ 	.word	0x00000000
        /*06dc*/ 	.word	0x000000d8
        /*06e0*/ 	.short	0x010a
        /*06e2*/ 	.byte	0xff
	.zero		1


	//   ....[96]....
        /*06e4*/ 	.word	0x00004df0
        /*06e8*/ 	.word	0x00000000
        /*06ec*/ 	.word	0x000000f0
        /*06f0*/ 	.short	0x010a
        /*06f2*/ 	.byte	0xff
	.zero		1


	//   ....[97]....
        /*06f4*/ 	.word	0x00004f00
        /*06f8*/ 	.word	0x00000000
        /*06fc*/ 	.word	0x00000000
        /*0700*/ 	.short	0x0101
        /*0702*/ 	.byte	0xff
	.zero		1


	//   ....[98]....
        /*0704*/ 	.word	0x000058b0
        /*0708*/ 	.word	0x000000ff
        /*070c*/ 	.word	0x000000d0
        /*0710*/ 	.short	0x010a
        /*0712*/ 	.byte	0x2b
	.zero		1


	//   ....[99]....
        /*0714*/ 	.word	0x000058d0
        /*0718*/ 	.word	0x0000005c
        /*071c*/ 	.word	0x00000110
        /*0720*/ 	.short	0x010a
        /*0722*/ 	.byte	0xff
	.zero		1


	//   ....[100]....
        /*0724*/ 	.word	0x00005a20
        /*0728*/ 	.word	0x000000ff
        /*072c*/ 	.word	0x000000d0
        /*0730*/ 	.short	0x010a
        /*0732*/ 	.byte	0x2b
	.zero		1


	//   ....[101]....
        /*0734*/ 	.word	0x00005b00
        /*0738*/ 	.word	0x000000ff
        /*073c*/ 	.word	0x00000000
        /*0740*/ 	.short	0x0101
        /*0742*/ 	.byte	0x04
	.zero		1


	//   ....[102]....
        /*0744*/ 	.word	0x00005b60
        /*0748*/ 	.word	0x0000005c
        /*074c*/ 	.word	0x00000110
        /*0750*/ 	.short	0x010a
        /*0752*/ 	.byte	0xff
	.zero		1


	//   ....[103]....
        /*0754*/ 	.word	0x00005f30
        /*0758*/ 	.word	0x000000ff
        /*075c*/ 	.word	0x00000000
        /*0760*/ 	.short	0x0101
        /*0762*/ 	.byte	0x05
	.zero		1


	//   ....[104]....
        /*0764*/ 	.word	0x000067c0
        /*0768*/ 	.word	0x00000003
        /*076c*/ 	.word	0x00000160
        /*0770*/ 	.short	0x010a
        /*0772*/ 	.byte	0xff
	.zero		1


	//   ....[105]....
        /*0774*/ 	.word	0x00006820
        /*0778*/ 	.word	0x00000002
        /*077c*/ 	.word	0x00000068
        /*0780*/ 	.short	0x010a
        /*0782*/ 	.byte	0xff
	.zero		1


	//   ....[106]....
        /*0784*/ 	.word	0x00006880
        /*0788*/ 	.word	0x00000002
        /*078c*/ 	.word	0x00000068
        /*0790*/ 	.short	0x010a
        /*0792*/ 	.byte	0xff
	.zero		1


	//   ....[107]....
        /*0794*/ 	.word	0x000068d0
        /*0798*/ 	.word	0x00000002
        /*079c*/ 	.word	0x000000f0
        /*07a0*/ 	.short	0x010a
        /*07a2*/ 	.byte	0xff
	.zero		1


	//   ....[108]....
        /*07a4*/ 	.word	0x00006930
        /*07a8*/ 	.word	0x00000000
        /*07ac*/ 	.word	0x00000000
        /*07b0*/ 	.short	0x010a
        /*07b2*/ 	.byte	0xff
	.zero		1


	//   ....[109]....
        /*07b4*/ 	.word	0x00006990
        /*07b8*/ 	.word	0x00000000
        /*07bc*/ 	.word	0x00000000
        /*07c0*/ 	.short	0x010a
        /*07c2*/ 	.byte	0xff
	.zero		1


	//   ....[110]....
        /*07c4*/ 	.word	0x000069f0
        /*07c8*/ 	.word	0x00000000
        /*07cc*/ 	.word	0x00000000
        /*07d0*/ 	.short	0x010a
        /*07d2*/ 	.byte	0xff
	.zero		1


	//   ....[111]....
        /*07d4*/ 	.word	0x00006a50
        /*07d8*/ 	.word	0x00000000
        /*07dc*/ 	.word	0x00000000
        /*07e0*/ 	.short	0x010a
        /*07e2*/ 	.byte	0xff
	.zero		1


	//   ....[112]....
        /*07e4*/ 	.word	0x00006ab0
        /*07e8*/ 	.word	0x00000000
        /*07ec*/ 	.word	0x00000000
        /*07f0*/ 	.short	0x010a
        /*07f2*/ 	.byte	0xff
	.zero		1


	//   ....[113]....
        /*07f4*/ 	.word	0x00006b10
        /*07f8*/ 	.word	0x00000000
        /*07fc*/ 	.word	0x00000000
        /*0800*/ 	.short	0x010a
        /*0802*/ 	.byte	0xff
	.zero		1


	//   ....[114]....
        /*0804*/ 	.word	0x00006b70
        /*0808*/ 	.word	0x00000000
        /*080c*/ 	.word	0x00000000
        /*0810*/ 	.short	0x010a
        /*0812*/ 	.byte	0xff
	.zero		1


	//   ....[115]....
        /*0814*/ 	.word	0x00006bd0
        /*0818*/ 	.word	0x00000000
        /*081c*/ 	.word	0x00000000
        /*0820*/ 	.short	0x010a
        /*0822*/ 	.byte	0xff
	.zero		1


	//   ....[116]....
        /*0824*/ 	.word	0x00006c30
        /*0828*/ 	.word	0x00000000
        /*082c*/ 	.word	0x00000000
        /*0830*/ 	.short	0x010a
        /*0832*/ 	.byte	0xff
	.zero		1


	//   ....[117]....
        /*0834*/ 	.word	0x00006c90
        /*0838*/ 	.word	0x00000000
        /*083c*/ 	.word	0x00000000
        /*0840*/ 	.short	0x010a
        /*0842*/ 	.byte	0xff
	.zero		1


	//   ....[118]....
        /*0844*/ 	.word	0x00006cf0
        /*0848*/ 	.word	0x00000000
        /*084c*/ 	.word	0x00000000
        /*0850*/ 	.short	0x010a
        /*0852*/ 	.byte	0xff
	.zero		1


	//   ....[119]....
        /*0854*/ 	.word	0x00006d50
        /*0858*/ 	.word	0x00000000
        /*085c*/ 	.word	0x00000000
        /*0860*/ 	.short	0x010a
        /*0862*/ 	.byte	0xff
	.zero		1


	//   ....[120]....
        /*0864*/ 	.word	0x00006da0
        /*0868*/ 	.word	0x00000000
        /*086c*/ 	.word	0x00000150
        /*0870*/ 	.short	0x010a
        /*0872*/ 	.byte	0xff
	.zero		1


	//   ....[121]....
        /*0874*/ 	.word	0x00006e00
        /*0878*/ 	.word	0x00000000
        /*087c*/ 	.word	0x00000100
        /*0880*/ 	.short	0x010a
        /*0882*/ 	.byte	0xff
	.zero		1


	//   ....[122]....
        /*0884*/ 	.word	0x00006e50
        /*0888*/ 	.word	0x00000000
        /*088c*/ 	.word	0x000000f0
        /*0890*/ 	.short	0x010a
        /*0892*/ 	.byte	0xff
	.zero		1


	//   ....[123]....
        /*0894*/ 	.word	0x00006eb0
        /*0898*/ 	.word	0x00000000
        /*089c*/ 	.word	0x00000100
        /*08a0*/ 	.short	0x010a
        /*08a2*/ 	.byte	0xff
	.zero		1


	//   ....[124]....
        /*08a4*/ 	.word	0x00006f00
        /*08a8*/ 	.word	0x00000000
        /*08ac*/ 	.word	0x000000f0
        /*08b0*/ 	.short	0x010a
        /*08b2*/ 	.byte	0xff
	.zero		1


	//   ....[125]....
        /*08b4*/ 	.word	0x00006f60
        /*08b8*/ 	.word	0x00000003
        /*08bc*/ 	.word	0x00000130
        /*08c0*/ 	.short	0x010a
        /*08c2*/ 	.byte	0xff
	.zero		1


	//   ....[126]....
        /*08c4*/ 	.word	0x00006fc0
        /*08c8*/ 	.word	0x00000000
        /*08cc*/ 	.word	0x00000000
        /*08d0*/ 	.short	0x010a
        /*08d2*/ 	.byte	0xff
	.zero		1


	//   ....[127]....
        /*08d4*/ 	.word	0x00007020
        /*08d8*/ 	.word	0x00000000
        /*08dc*/ 	.word	0x00000000
        /*08e0*/ 	.short	0x010a
        /*08e2*/ 	.byte	0xff
	.zero		1


	//   ....[128]....
        /*08e4*/ 	.word	0x00007080
        /*08e8*/ 	.word	0x00000000
        /*08ec*/ 	.word	0x00000000
        /*08f0*/ 	.short	0x010a
        /*08f2*/ 	.byte	0xff
	.zero		1


	//   ....[129]....
        /*08f4*/ 	.word	0x000070e0
        /*08f8*/ 	.word	0x00000000
        /*08fc*/ 	.word	0x00000000
        /*0900*/ 	.short	0x010a
        /*0902*/ 	.byte	0xff
	.zero		1


	//   ....[130]....
        /*0904*/ 	.word	0x00007140
        /*0908*/ 	.word	0x00000000
        /*090c*/ 	.word	0x00000000
        /*0910*/ 	.short	0x010a
        /*0912*/ 	.byte	0xff
	.zero		1


	//   ....[131]....
        /*0914*/ 	.word	0x00007190
        /*0918*/ 	.word	0x00000000
        /*091c*/ 	.word	0x000000f0
        /*0920*/ 	.short	0x010a
        /*0922*/ 	.byte	0xff
	.zero		1


	//   ....[132]....
        /*0924*/ 	.word	0x000071f0
        /*0928*/ 	.word	0x00000000
        /*092c*/ 	.word	0x000000e8
        /*0930*/ 	.short	0x010a
        /*0932*/ 	.byte	0xff
	.zero		1


	//   ....[133]....
        /*0934*/ 	.word	0x00007250
        /*0938*/ 	.word	0x00000003
        /*093c*/ 	.word	0x000000d8
        /*0940*/ 	.short	0x010a
        /*0942*/ 	.byte	0xff
	.zero		1


	//   ....[134]....
        /*0944*/ 	.word	0x000072a0
        /*0948*/ 	.word	0x00000000
        /*094c*/ 	.word	0x000000f0
        /*0950*/ 	.short	0x010a
        /*0952*/ 	.byte	0xff
	.zero		1


	//   ....[135]....
        /*0954*/ 	.word	0x00007300
        /*0958*/ 	.word	0x00000000
        /*095c*/ 	.word	0x000000d0
        /*0960*/ 	.short	0x010a
        /*0962*/ 	.byte	0xff
	.zero		1


	//   ....[136]....
        /*0964*/ 	.word	0x00007350
        /*0968*/ 	.word	0x0000005c
        /*096c*/ 	.word	0x00000110
        /*0970*/ 	.short	0x010a
        /*0972*/ 	.byte	0xff
	.zero		1


	//----- nvinfo : EIATTR_NUM_MBARRIERS
	.align		4
.L_47:
        /*0974*/ 	.byte	0x03, 0x38
        /*0976*/ 	.short	0x002e


	//----- nvinfo : EIATTR_EXIT_INSTR_OFFSETS
	.align		4
        /*0978*/ 	.byte	0x04, 0x1c
        /*097a*/ 	.short	(.L_49 - .L_48)


	//   ....[0]....
.L_48:
        /*097c*/ 	.word	0x00002ae0


	//   ....[1]....
        /*0980*/ 	.word	0x00002fd0


	//   ....[2]....
        /*0984*/ 	.word	0x00003030


	//   ....[3]....
        /*0988*/ 	.word	0x00003f90


	//   ....[4]....
        /*098c*/ 	.word	0x00004ac0


	//   ....[5]....
        /*0990*/ 	.word	0x00004b00


	//   ....[6]....
        /*0994*/ 	.word	0x000067b0


	//----- nvinfo : EIATTR_MAX_THREADS
	.align		4
.L_49:
        /*0998*/ 	.byte	0x04, 0x05
        /*099a*/ 	.short	(.L_51 - .L_50)
.L_50:
        /*099c*/ 	.word	0x00000100
        /*09a0*/ 	.word	0x00000001
        /*09a4*/ 	.word	0x00000001


	//----- nvinfo : EIATTR_CRS_STACK_SIZE
	.align		4
.L_51:
        /*09a8*/ 	.byte	0x04, 0x1e
        /*09aa*/ 	.short	(.L_53 - .L_52)
.L_52:
        /*09ac*/ 	.word	0x00000000


	//----- nvinfo : EIATTR_CBANK_PARAM_SIZE
	.align		4
.L_53:
        /*09b0*/ 	.byte	0x03, 0x19
        /*09b2*/ 	.short	0x0800


	//----- nvinfo : EIATTR_PARAM_CBANK
	.align		4
        /*09b4*/ 	.byte	0x04, 0x0a
        /*09b6*/ 	.short	(.L_55 - .L_54)
	.align		4
.L_54:
        /*09b8*/ 	.word	index@(.nv.constant0._ZN7cutlass13device_kernelINS_4gemm6kernel13GemmUniversalIN4cute5tupleIJiiiiEEENS1_10collective13CollectiveMmaINS1_35MainloopSm100TmaUmmaWarpSpecializedILi13ELi2ELi4ENS5_IJNS4_1CILi1EEESB_SB_EEEEENS5_IJNSA_ILi64EEESE_NSA_ILi128EEEEEENS_12float_e4m3_tENS5_IJlSB_lEEESH_SI_NS4_8TiledMMAINS4_8MMA_AtomIJNS4_10MMA_TraitsINS4_19SM100_MMA_F8F6F4_SSEJSH_SH_fSE_SE_NS4_17integral_constantINS4_4UMMA5MajorELSP_0EEESQ_NSN_INSO_7ScaleInELSR_0EEESS_EEEEEENS4_6LayoutISC_NS5_IJNSA_ILi0EEESW_SW_EEEEENS5_IJNS4_10UnderscoreESZ_SZ_EEEEENS4_13SM90_TMA_LOADENS4_14ComposedLayoutINS4_7SwizzleILi3ELi4ELi3EEENS4_18smem_ptr_flag_bitsILi8EEENSV_INS5_IJNSA_ILi8EEESF_EEENS5_IJSF_SB_EEEEEEEvNS4_8identityES12_S1C_vS1D_EENS_8epilogue10collective18CollectiveEpilogueINS1F_23Sm100TmaWarpSpecializedILi1ELi1ELi32ELb0ELb0EEEJSG_NS5_IJNSV_ISE_SB_EES1K_EEESH_SI_SH_SI_NS1F_6fusion15FusionCallbacksIS1J_NS1M_17LinearCombinationISH_fSH_fLNS_15FloatRoundStyleE2EEESG_S1L_JEEENS4_5SM1004TMEM4LOAD26SM100_TMEM_LOAD_16dp32b32xES12_NS13_INS14_ILi2ELi4ELi3EEES17_NSV_INS5_IJS18_SE_EEENS5_IJSE_SB_EEEEEEENS4_39AutoVectorizingCopyWithAssumedAlignmentILi128EEENS4_14SM90_TMA_STOREES20_S22_S22_EEEvvEEEEvNT_6ParamsE)
        /*09bc*/ 	.short	0x0380
        /*09be*/ 	.short	0x0800


	//----- nvinfo : EIATTR_SW_WAR
	.align		4
.L_55:
        /*09c0*/ 	.byte	0x04, 0x36
        /*09c2*/ 	.short	(.L_57 - .L_56)
.L_56:
        /*09c4*/ 	.word	0x00000008
.L_57:


//--------------------- .nv.callgraph             --------------------------
	.section	.nv.callgraph,"",@"SHT_CUDA_CALLGRAPH"
	.align	4
	.sectionentsize	8
	.align		4
        /*0000*/ 	.word	0x00000000
	.align		4
        /*0004*/ 	.word	0xffffffff
	.align		4
        /*0008*/ 	.word	index@(_ZN7cutlass13device_kernelINS_4gemm6kernel13GemmUniversalIN4cute5tupleIJiiiiEEENS1_10collective13CollectiveMmaINS1_35MainloopSm100TmaUmmaWarpSpecializedILi13ELi2ELi4ENS5_IJNS4_1CILi1EEESB_SB_EEEEENS5_IJNSA_ILi64EEESE_NSA_ILi128EEEEEENS_12float_e4m3_tENS5_IJlSB_lEEESH_SI_NS4_8TiledMMAINS4_8MMA_AtomIJNS4_10MMA_TraitsINS4_19SM100_MMA_F8F6F4_SSEJSH_SH_fSE_SE_NS4_17integral_constantINS4_4UMMA5MajorELSP_0EEESQ_NSN_INSO_7ScaleInELSR_0EEESS_EEEEEENS4_6LayoutISC_NS5_IJNSA_ILi0EEESW_SW_EEEEENS5_IJNS4_10UnderscoreESZ_SZ_EEEEENS4_13SM90_TMA_LOADENS4_14ComposedLayoutINS4_7SwizzleILi3ELi4ELi3EEENS4_18smem_ptr_flag_bitsILi8EEENSV_INS5_IJNSA_ILi8EEESF_EEENS5_IJSF_SB_EEEEEEEvNS4_8identityES12_S1C_vS1D_EENS_8epilogue10collective18CollectiveEpilogueINS1F_23Sm100TmaWarpSpecializedILi1ELi1ELi32ELb0ELb0EEEJSG_NS5_IJNSV_ISE_SB_EES1K_EEESH_SI_SH_SI_NS1F_6fusion15FusionCallbacksIS1J_NS1M_17LinearCombinationISH_fSH_fLNS_15FloatRoundStyleE2EEESG_S1L_JEEENS4_5SM1004TMEM4LOAD26SM100_TMEM_LOAD_16dp32b32xES12_NS13_INS14_ILi2ELi4ELi3EEES17_NSV_INS5_IJS18_SE_EEENS5_IJSE_SB_EEEEEEENS4_39AutoVectorizingCopyWithAssumedAlignmentILi128EEENS4_14SM90_TMA_STOREES20_S22_S22_EEEvvEEEEvNT_6ParamsE)
	.align		4
        /*000c*/ 	.word	index@(__assertfail)
	.align		4
        /*0010*/ 	.word	0x00000000
	.align		4
        /*0014*/ 	.word	0xfffffffe
	.align		4
        /*0018*/ 	.word	0x00000000
	.align		4
        /*001c*/ 	.word	0xfffffffd
	.align		4
        /*0020*/ 	.word	0x00000000
	.align		4
        /*0024*/ 	.word	0xfffffffc


//--------------------- .nv.constant4             --------------------------
	.section	.nv.constant4,"a",@progbits
	.align	8
	.align		8
.nv.constant4:
        /*0000*/ 	.dword	__assertfail
	.align		8
        /*0008*/ 	.dword	__unnamed_1
	.align		8
        /*0010*/ 	.dword	__unnamed_2
	.align		8
        /*0018*/ 	.dword	_ZN40_INTERNAL_27ee90c9_4_k_cu_4eb4fa13_282334cuda3std3__45__cpo5beginE
	.align		8
        /*0020*/ 	.dword	_ZN40_INTERNAL_27ee90c9_4_k_cu_4eb4fa13_282334cuda3std3__45__cpo3endE
	.align		8
        /*0028*/ 	.dword	_ZN40_INTERNAL_27ee90c9_4_k_cu_4eb4fa13_282334cuda3std3__45__cpo6cbeginE
	.align		8
        /*0030*/ 	.dword	_ZN40_INTERNAL_27ee90c9_4_k_cu_4eb4fa13_282334cuda3std3__45__cpo4cendE
	.align		8
        /*0038*/ 	.dword	_ZN40_INTERNAL_27ee90c9_4_k_cu_4eb4fa13_282334cuda3std3__442_GLOBAL__N__27ee90c9_4_k_cu_4eb4fa13_282336ignoreE
	.align		8
        /*0040*/ 	.dword	_ZN40_INTERNAL_27ee90c9_4_k_cu_4eb4fa13_282334cuda3std3__419piecewise_constructE
	.align		8
        /*0048*/ 	.dword	_ZN40_INTERNAL_27ee90c9_4_k_cu_4eb4fa13_282334cuda3std3__48in_placeE
	.align		8
        /*0050*/ 	.dword	_ZN40_INTERNAL_27ee90c9_4_k_cu_4eb4fa13_282334cuda3std6ranges3__45__cpo4swapE
	.align		8
        /*0058*/ 	.dword	_ZN40_INTERNAL_27ee90c9_4_k_cu_4eb4fa13_282334cuda3std6ranges3__45__cpo9iter_moveE
	.align		8
        /*0060*/ 	.dword	_ZN40_INTERNAL_27ee90c9_4_k_cu_4eb4fa13_282334cute7productE
	.align		8
        /*0068*/ 	.dword	_ZN40_INTERNAL_27ee90c9_4_k_cu_4eb4fa13_282334cute1_E
	.align		8
        /*0070*/ 	.dword	$str$25
	.align		8
        /*0078*/ 	.dword	$str$26
	.align		8
        /*0080*/ 	.dword	$str$27
	.align		8
        /*0088*/ 	.dword	$str$28


//--------------------- .text._ZN7cutlass13device_kernelINS_4gemm6kernel13GemmUniversalIN4cute5tupleIJiiiiEEENS1_10collective13CollectiveMmaINS1_35MainloopSm100TmaUmmaWarpSpecializedILi13ELi2ELi4ENS5_IJNS4_1CILi1EEESB_SB_EEEEENS5_IJNSA_ILi64EEESE_NSA_ILi128EEEEEENS_12float_e4m3_tENS5_IJlSB_lEEESH_SI_NS4_8TiledMMAINS4_8MMA_AtomIJNS4_10MMA_TraitsINS4_19SM100_MMA_F8F6F4_SSEJSH_SH_fSE_SE_NS4_17integral_constantINS4_4UMMA5MajorELSP_0EEESQ_NSN_INSO_7ScaleInELSR_0EEESS_EEEEEENS4_6LayoutISC_NS5_IJNSA_ILi0EEESW_SW_EEEEENS5_IJNS4_10UnderscoreESZ_SZ_EEEEENS4_13SM90_TMA_LOADENS4_14ComposedLayoutINS4_7SwizzleILi3ELi4ELi3EEENS4_18smem_ptr_flag_bitsILi8EEENSV_INS5_IJNSA_ILi8EEESF_EEENS5_IJSF_SB_EEEEEEEvNS4_8identityES12_S1C_vS1D_EENS_8epilogue10collective18CollectiveEpilogueINS1F_23Sm100TmaWarpSpecializedILi1ELi1ELi32ELb0ELb0EEEJSG_NS5_IJNSV_ISE_SB_EES1K_EEESH_SI_SH_SI_NS1F_6fusion15FusionCallbacksIS1J_NS1M_17LinearCombinationISH_fSH_fLNS_15FloatRoundStyleE2EEESG_S1L_JEEENS4_5SM1004TMEM4LOAD26SM100_TMEM_LOAD_16dp32b32xES12_NS13_INS14_ILi2ELi4ELi3EEES17_NSV_INS5_IJS18_SE_EEENS5_IJSE_SB_EEEEEEENS4_39AutoVectorizingCopyWithAssumedAlignmentILi128EEENS4_14SM90_TMA_STOREES20_S22_S22_EEEvvEEEEvNT_6ParamsE --------------------------
	.section	.text._ZN7cutlass13device_kernelINS_4gemm6kernel13GemmUniversalIN4cute5tupleIJiiiiEEENS1_10collective13CollectiveMmaINS1_35MainloopSm100TmaUmmaWarpSpecializedILi13ELi2ELi4ENS5_IJNS4_1CILi1EEESB_SB_EEEEENS5_IJNSA_ILi64EEESE_NSA_ILi128EEEEEENS_12float_e4m3_tENS5_IJlSB_lEEESH_SI_NS4_8TiledMMAINS4_8MMA_AtomIJNS4_10MMA_TraitsINS4_19SM100_MMA_F8F6F4_SSEJSH_SH_fSE_SE_NS4_17integral_constantINS4_4UMMA5MajorELSP_0EEESQ_NSN_INSO_7ScaleInELSR_0EEESS_EEEEEENS4_6LayoutISC_NS5_IJNSA_ILi0EEESW_SW_EEEEENS5_IJNS4_10UnderscoreESZ_SZ_EEEEENS4_13SM90_TMA_LOADENS4_14ComposedLayoutINS4_7SwizzleILi3ELi4ELi3EEENS4_18smem_ptr_flag_bitsILi8EEENSV_INS5_IJNSA_ILi8EEESF_EEENS5_IJSF_SB_EEEEEEEvNS4_8identityES12_S1C_vS1D_EENS_8epilogue10collective18CollectiveEpilogueINS1F_23Sm100TmaWarpSpecializedILi1ELi1ELi32ELb0ELb0EEEJSG_NS5_IJNSV_ISE_SB_EES1K_EEESH_SI_SH_SI_NS1F_6fusion15FusionCallbacksIS1J_NS1M_17LinearCombinationISH_fSH_fLNS_15FloatRoundStyleE2EEESG_S1L_JEEENS4_5SM1004TMEM4LOAD26SM100_TMEM_LOAD_16dp32b32xES12_NS13_INS14_ILi2ELi4ELi3EEES17_NSV_INS5_IJS18_SE_EEENS5_IJSE_SB_EEEEEEENS4_39AutoVectorizingCopyWithAssumedAlignmentILi128EEENS4_14SM90_TMA_STOREES20_S22_S22_EEEvvEEEEvNT_6ParamsE,"ax",@progbits
	.align	128
.text._ZN7cutlass13device_kernelINS_4gemm6kernel13GemmUniversalIN4cute5tupleIJiiiiEEENS1_10collective13CollectiveMmaINS1_35MainloopSm100TmaUmmaWarpSpecializedILi13ELi2ELi4ENS5_IJNS4_1CILi1EEESB_SB_EEEEENS5_IJNSA_ILi64EEESE_NSA_ILi128EEEEEENS_12float_e4m3_tENS5_IJlSB_lEEESH_SI_NS4_8TiledMMAINS4_8MMA_AtomIJNS4_10MMA_TraitsINS4_19SM100_MMA_F8F6F4_SSEJSH_SH_fSE_SE_NS4_17integral_constantINS4_4UMMA5MajorELSP_0EEESQ_NSN_INSO_7ScaleInELSR_0EEESS_EEEEEENS4_6LayoutISC_NS5_IJNSA_ILi0EEESW_SW_EEEEENS5_IJNS4_10UnderscoreESZ_SZ_EEEEENS4_13SM90_TMA_LOADENS4_14ComposedLayoutINS4_7SwizzleILi3ELi4ELi3EEENS4_18smem_ptr_flag_bitsILi8EEENSV_INS5_IJNSA_ILi8EEESF_EEENS5_IJSF_SB_EEEEEEEvNS4_8identityES12_S1C_vS1D_EENS_8epilogue10collective18CollectiveEpilogueINS1F_23Sm100TmaWarpSpecializedILi1ELi1ELi32ELb0ELb0EEEJSG_NS5_IJNSV_ISE_SB_EES1K_EEESH_SI_SH_SI_NS1F_6fusion15FusionCallbacksIS1J_NS1M_17LinearCombinationISH_fSH_fLNS_15FloatRoundStyleE2EEESG_S1L_JEEENS4_5SM1004TMEM4LOAD26SM100_TMEM_LOAD_16dp32b32xES12_NS13_INS14_ILi2ELi4ELi3EEES17_NSV_INS5_IJS18_SE_EEENS5_IJSE_SB_EEEEEEENS4_39AutoVectorizingCopyWithAssumedAlignmentILi128EEENS4_14SM90_TMA_STOREES20_S22_S22_EEEvvEEEEvNT_6ParamsE:
        .type           _ZN7cutlass13device_kernelINS_4gemm6kernel13GemmUniversalIN4cute5tupleIJiiiiEEENS1_10collective13CollectiveMmaINS1_35MainloopSm100TmaUmmaWarpSpecializedILi13ELi2ELi4ENS5_IJNS4_1CILi1EEESB_SB_EEEEENS5_IJNSA_ILi64EEESE_NSA_ILi128EEEEEENS_12float_e4m3_tENS5_IJlSB_lEEESH_SI_NS4_8TiledMMAINS4_8MMA_AtomIJNS4_10MMA_TraitsINS4_19SM100_MMA_F8F6F4_SSEJSH_SH_fSE_SE_NS4_17integral_constantINS4_4UMMA5MajorELSP_0EEESQ_NSN_INSO_7ScaleInELSR_0EEESS_EEEEEENS4_6LayoutISC_NS5_IJNSA_ILi0EEESW_SW_EEEEENS5_IJNS4_10UnderscoreESZ_SZ_EEEEENS4_13SM90_TMA_LOADENS4_14ComposedLayoutINS4_7SwizzleILi3ELi4ELi3EEENS4_18smem_ptr_flag_bitsILi8EEENSV_INS5_IJNSA_ILi8EEESF_EEENS5_IJSF_SB_EEEEEEEvNS4_8identityES12_S1C_vS1D_EENS_8epilogue10collective18CollectiveEpilogueINS1F_23Sm100TmaWarpSpecializedILi1ELi1ELi32ELb0ELb0EEEJSG_NS5_IJNSV_ISE_SB_EES1K_EEESH_SI_SH_SI_NS1F_6fusion15FusionCallbacksIS1J_NS1M_17LinearCombinationISH_fSH_fLNS_15FloatRoundStyleE2EEESG_S1L_JEEENS4_5SM1004TMEM4LOAD26SM100_TMEM_LOAD_16dp32b32xES12_NS13_INS14_ILi2ELi4ELi3EEES17_NSV_INS5_IJS18_SE_EEENS5_IJSE_SB_EEEEEEENS4_39AutoVectorizingCopyWithAssumedAlignmentILi128EEENS4_14SM90_TMA_STOREES20_S22_S22_EEEvvEEEEvNT_6ParamsE,@function
        .size           _ZN7cutlass13device_kernelINS_4gemm6kernel13GemmUniversalIN4cute5tupleIJiiiiEEENS1_10collective13CollectiveMmaINS1_35MainloopSm100TmaUmmaWarpSpecializedILi13ELi2ELi4ENS5_IJNS4_1CILi1EEESB_SB_EEEEENS5_IJNSA_ILi64EEESE_NSA_ILi128EEEEEENS_12float_e4m3_tENS5_IJlSB_lEEESH_SI_NS4_8TiledMMAINS4_8MMA_AtomIJNS4_10MMA_TraitsINS4_19SM100_MMA_F8F6F4_SSEJSH_SH_fSE_SE_NS4_17integral_constantINS4_4UMMA5MajorELSP_0EEESQ_NSN_INSO_7ScaleInELSR_0EEESS_EEEEEENS4_6LayoutISC_NS5_IJNSA_ILi0EEESW_SW_EEEEENS5_IJNS4_10UnderscoreESZ_SZ_EEEEENS4_13SM90_TMA_LOADENS4_14ComposedLayoutINS4_7SwizzleILi3ELi4ELi3EEENS4_18smem_ptr_flag_bitsILi8EEENSV_INS5_IJNSA_ILi8EEESF_EEENS5_IJSF_SB_EEEEEEEvNS4_8identityES12_S1C_vS1D_EENS_8epilogue10collective18CollectiveEpilogueINS1F_23Sm100TmaWarpSpecializedILi1ELi1ELi32ELb0ELb0EEEJSG_NS5_IJNSV_ISE_SB_EES1K_EEESH_SI_SH_SI_NS1F_6fusion15FusionCallbacksIS1J_NS1M_17LinearCombinationISH_fSH_fLNS_15FloatRoundStyleE2EEESG_S1L_JEEENS4_5SM1004TMEM4LOAD26SM100_TMEM_LOAD_16dp32b32xES12_NS13_INS14_ILi2ELi4ELi3EEES17_NSV_INS5_IJS18_SE_EEENS5_IJSE_SB_EEEEEEENS4_39AutoVectorizingCopyWithAssumedAlignmentILi128EEENS4_14SM90_TMA_STOREES20_S22_S22_EEEvvEEEEvNT_6ParamsE,(.L_x_156 - _ZN7cutlass13device_kernelINS_4gemm6kernel13GemmUniversalIN4cute5tupleIJiiiiEEENS1_10collective13CollectiveMmaINS1_35MainloopSm100TmaUmmaWarpSpecializedILi13ELi2ELi4ENS5_IJNS4_1CILi1EEESB_SB_EEEEENS5_IJNSA_ILi64EEESE_NSA_ILi128EEEEEENS_12float_e4m3_tENS5_IJlSB_lEEESH_SI_NS4_8TiledMMAINS4_8MMA_AtomIJNS4_10MMA_TraitsINS4_19SM100_MMA_F8F6F4_SSEJSH_SH_fSE_SE_NS4_17integral_constantINS4_4UMMA5MajorELSP_0EEESQ_NSN_INSO_7ScaleInELSR_0EEESS_EEEEEENS4_6LayoutISC_NS5_IJNSA_ILi0EEESW_SW_EEEEENS5_IJNS4_10UnderscoreESZ_SZ_EEEEENS4_13SM90_TMA_LOADENS4_14ComposedLayoutINS4_7SwizzleILi3ELi4ELi3EEENS4_18smem_ptr_flag_bitsILi8EEENSV_INS5_IJNSA_ILi8EEESF_EEENS5_IJSF_SB_EEEEEEEvNS4_8identityES12_S1C_vS1D_EENS_8epilogue10collective18CollectiveEpilogueINS1F_23Sm100TmaWarpSpecializedILi1ELi1ELi32ELb0ELb0EEEJSG_NS5_IJNSV_ISE_SB_EES1K_EEESH_SI_SH_SI_NS1F_6fusion15FusionCallbacksIS1J_NS1M_17LinearCombinationISH_fSH_fLNS_15FloatRoundStyleE2EEESG_S1L_JEEENS4_5SM1004TMEM4LOAD26SM100_TMEM_LOAD_16dp32b32xES12_NS13_INS14_ILi2ELi4ELi3EEES17_NSV_INS5_IJS18_SE_EEENS5_IJSE_SB_EEEEEEENS4_39AutoVectorizingCopyWithAssumedAlignmentILi128EEENS4_14SM90_TMA_STOREES20_S22_S22_EEEvvEEEEvNT_6ParamsE)
        .other          _ZN7cutlass13device_kernelINS_4gemm6kernel13GemmUniversalIN4cute5tupleIJiiiiEEENS1_10collective13CollectiveMmaINS1_35MainloopSm100TmaUmmaWarpSpecializedILi13ELi2ELi4ENS5_IJNS4_1CILi1EEESB_SB_EEEEENS5_IJNSA_ILi64EEESE_NSA_ILi128EEEEEENS_12float_e4m3_tENS5_IJlSB_lEEESH_SI_NS4_8TiledMMAINS4_8MMA_AtomIJNS4_10MMA_TraitsINS4_19SM100_MMA_F8F6F4_SSEJSH_SH_fSE_SE_NS4_17integral_constantINS4_4UMMA5MajorELSP_0EEESQ_NSN_INSO_7ScaleInELSR_0EEESS_EEEEEENS4_6LayoutISC_NS5_IJNSA_ILi0EEESW_SW_EEEEENS5_IJNS4_10UnderscoreESZ_SZ_EEEEENS4_13SM90_TMA_LOADENS4_14ComposedLayoutINS4_7SwizzleILi3ELi4ELi3EEENS4_18smem_ptr_flag_bitsILi8EEENSV_INS5_IJNSA_ILi8EEESF_EEENS5_IJSF_SB_EEEEEEEvNS4_8identityES12_S1C_vS1D_EENS_8epilogue10collective18CollectiveEpilogueINS1F_23Sm100TmaWarpSpecializedILi1ELi1ELi32ELb0ELb0EEEJSG_NS5_IJNSV_ISE_SB_EES1K_EEESH_SI_SH_SI_NS1F_6fusion15FusionCallbacksIS1J_NS1M_17LinearCombinationISH_fSH_fLNS_15FloatRoundStyleE2EEESG_S1L_JEEENS4_5SM1004TMEM4LOAD26SM100_TMEM_LOAD_16dp32b32xES12_NS13_INS14_ILi2ELi4ELi3EEES17_NSV_INS5_IJS18_SE_EEENS5_IJSE_SB_EEEEEEENS4_39AutoVectorizingCopyWithAssumedAlignmentILi128EEENS4_14SM90_TMA_STOREES20_S22_S22_EEEvvEEEEvNT_6ParamsE,@"STO_CUDA_ENTRY STV_DEFAULT"
_ZN7cutlass13device_kernelINS_4gemm6kernel13GemmUniversalIN4cute5tupleIJiiiiEEENS1_10collective13CollectiveMmaINS1_35MainloopSm100TmaUmmaWarpSpecializedILi13ELi2ELi4ENS5_IJNS4_1CILi1EEESB_SB_EEEEENS5_IJNSA_ILi64EEESE_NSA_ILi128EEEEEENS_12float_e4m3_tENS5_IJlSB_lEEESH_SI_NS4_8TiledMMAINS4_8MMA_AtomIJNS4_10MMA_TraitsINS4_19SM100_MMA_F8F6F4_SSEJSH_SH_fSE_SE_NS4_17integral_constantINS4_4UMMA5MajorELSP_0EEESQ_NSN_INSO_7ScaleInELSR_0EEESS_EEEEEENS4_6LayoutISC_NS5_IJNSA_ILi0EEESW_SW_EEEEENS5_IJNS4_10UnderscoreESZ_SZ_EEEEENS4_13SM90_TMA_LOADENS4_14ComposedLayoutINS4_7SwizzleILi3ELi4ELi3EEENS4_18smem_ptr_flag_bitsILi8EEENSV_INS5_IJNSA_ILi8EEESF_EEENS5_IJSF_SB_EEEEEEEvNS4_8identityES12_S1C_vS1D_EENS_8epilogue10collective18CollectiveEpilogueINS1F_23Sm100TmaWarpSpecializedILi1ELi1ELi32ELb0ELb0EEEJSG_NS5_IJNSV_ISE_SB_EES1K_EEESH_SI_SH_SI_NS1F_6fusion15FusionCallbacksIS1J_NS1M_17LinearCombinationISH_fSH_fLNS_15FloatRoundStyleE2EEESG_S1L_JEEENS4_5SM1004TMEM4LOAD26SM100_TMEM_LOAD_16dp32b32xES12_NS13_INS14_ILi2ELi4ELi3EEES17_NSV_INS5_IJS18_SE_EEENS5_IJSE_SB_EEEEEEENS4_39AutoVectorizingCopyWithAssumedAlignmentILi128EEENS4_14SM90_TMA_STOREES20_S22_S22_EEEvvEEEEvNT_6ParamsE:
[----:B------:R-:W1:Y:S01]  /*0000*/  LDC R1, c[0x0][0x37c] ;  /* 0x0000df00ff017b82 */ /* 0x000e620000000800 */
[----:B------:R-:W2:Y:S01]  /*0010*/  S2R R101, SR_TID.X ;  /* 0x0000000000657919 */ /* 0x000ea20000002100 */
[----:B------:R-:W3:Y:S01]  /*0020*/  LDCU.64 UR4, c[0x0][0x890] ;  /* 0x00011200ff0477ac */ /* 0x000ee20008000a00 */
[----:B------:R-:W-:Y:S02]  /*0030*/  PRMT R96, RZ, 0x7610, R96 ;  /* 0x00007610ff607816 */ /* 0x000fe40000000060 */
[----:B------:R-:W-:Y:S01]  /*0040*/  ELECT P5, URZ, PT ;  /* 0x0000000000ff782f */ /* 0x000fe200038a0000 */
[----:B------:R-:W4:Y:S01]  /*0050*/  LDCU.64 UR40, c[0x0][0x358] ;  /* 0x00006b00ff2877ac */ /* 0x000f220008000a00 */
[----:B---3--:R-:W-:-:S04]  /*0060*/  UISETP.NE.U32.AND UP0, UPT, UR4, URZ, UPT ;  /* 0x000000ff0400728c */ /* 0x008fc8000bf05070 */
[----:B------:R-:W-:Y:S01]  /*0070*/  UISETP.NE.AND.EX UP0, UPT, UR5, URZ, UPT, UP0 ;  /* 0x000000ff0500728c */ /* 0x000fe2000bf05300 */
[----:B--2---:R-:W-:-:S05]  /*0080*/  SHF.R.U32.HI R104, RZ, 0x5, R101 ;  /* 0x00000005ff687819 */ /* 0x004fca0000011665 */
[----:B------:R-:W2:Y:S02]  /*0090*/  SHFL.IDX PT, R0, R104, RZ, 0x1f ;  /* 0x00001fff68007589 */ /* 0x000ea400000e0000 */
[----:B--2---:R-:W-:Y:S01]  /*00a0*/  R2UR UR8, R0 ;  /* 0x00000000000872ca */ /* 0x004fe200000e0000 */
[----:B-1--4-:R-:W-:-:S14]  /*00b0*/  BRA.U UP0, `(.L_x_0) ;  /* 0x00000001002c7547 */ /* 0x012fdc000b800000 */
[----:B------:R-:W1:Y:S02]  /*00c0*/  LDCU.64 UR6, c[0x0][0x888] ;  /* 0x00011100ff0677ac */ /* 0x000e640008000a00 */
[----:B-1----:R-:W-:-:S04]  /*00d0*/  UISETP.NE.U32.AND UP0, UPT, UR6, URZ, UPT ;  /* 0x000000ff0600728c */ /* 0x002fc8000bf05070 */
[----:B------:R-:W-:-:S09]  /*00e0*/  UISETP.NE.AND.EX UP0, UPT, UR7, URZ, UPT, UP0 ;  /* 0x000000ff0700728c */ /* 0x000fd2000bf05300 */
[----:B------:R-:W-:Y:S05]  /*00f0*/  BRA.U !UP0, `(.L_x_1) ;  /* 0x0000000108107547 */ /* 0x000fea000b800000 */
[----:B------:R-:W1:Y:S02]  /*0100*/  LDC.64 R2, c[0x0][0x888] ;  /* 0x00022200ff027b82 */ /* 0x000e640000000a00 */
[----:B-1----:R1:W5:Y:S01]  /*0110*/  LDG.E R49, desc[UR40][R2.64] ;  /* 0x0000002802317981 */ /* 0x002362000c1e1900 */
[----:B------:R-:W-:Y:S01]  /*0120*/  HFMA2 R96, -RZ, RZ, 0, 5.9604644775390625e-08 ;  /* 0x00000001ff607431 */ /* 0x000fe200000001ff */
[----:B------:R-:W-:Y:S05]  /*0130*/  BRA `(.L_x_0) ;  /* 0x00000000000c7947 */ /* 0x000fea0003800000 */
.L_x_1:
[----:B------:R-:W1:Y:S01]  /*0140*/  LDCU UR6, c[0x0][0x880] ;  /* 0x00011000ff0677ac */ /* 0x000e620008000800 */
[----:B------:R-:W-:Y:S01]  /*0150*/  HFMA2 R96, -RZ, RZ, 0, 5.9604644775390625e-08 ;  /* 0x00000001ff607431 */ /* 0x000fe200000001ff */
[----:B-1----:R-:W-:-:S07]  /*0160*/  MOV R49, UR6 ;  /* 0x0000000600317c02 */ /* 0x002fce0008000f00 */
.L_x_0:
[----:B------:R-:W2:Y:S02]  /*0170*/  LDCU.64 UR6, c[0x0][0x8b0] ;  /* 0x00011600ff0677ac */ /* 0x000ea40008000a00 */
[----:B--2---:R-:W-:-:S04]  /*0180*/  UISETP.NE.U32.AND UP0, UPT, UR6, URZ, UPT ;  /* 0x000000ff0600728c */ /* 0x004fc8000bf05070 */
[----:B------:R-:W-:-:S09]  /*0190*/  UISETP.NE.AND.EX UP0, UPT, UR7, URZ, UPT, UP0 ;  /* 0x000000ff0700728c */ /* 0x000fd2000bf05300 */
[----:B------:R-:W-:Y:S05]  /*01a0*/  BRA.U UP0, `(.L_x_2) ;  /* 0x0000000100247547 */ /* 0x000fea000b800000 */
[----:B------:R-:W2:Y:S02]  /*01b0*/  LDCU.64 UR6, c[0x0][0x8a8] ;  /* 0x00011500ff0677ac */ /* 0x000ea40008000a00 */
[----:B--2---:R-:W-:-:S04]  /*01c0*/  UISETP.NE.U32.AND UP0, UPT, UR6, URZ, UPT ;  /* 0x000000ff0600728c */ /* 0x004fc8000bf05070 */
[----:B------:R-:W-:-:S09]  /*01d0*/  UISETP.NE.AND.EX UP0, UPT, UR7, URZ, UPT, UP0 ;  /* 0x000000ff0700728c */ /* 0x000fd2000bf05300 */
[----:B------:R-:W-:Y:S05]  /*01e0*/  BRA.U !UP0, `(.L_x_3) ;  /* 0x00000001080c7547 */ /* 0x000fea000b800000 */
[----:B-1----:R-:W1:Y:S02]  /*01f0*/  LDC.64 R2, c[0x0][0x8a8] ;  /* 0x00022a00ff027b82 */ /* 0x002e640000000a00 */
[----:B-1----:R2:W5:Y:S01]  /*0200*/  LDG.E R47, desc[UR40][R2.64] ;  /* 0x00000028022f7981 */ /* 0x002562000c1e1900 */
[----:B------:R-:W-:Y:S05]  /*0210*/  BRA `(.L_x_2) ;  /* 0x0000000000087947 */ /* 0x000fea0003800000 */
.L_x_3:
[----:B------:R-:W2:Y:S02]  /*0220*/  LDCU UR6, c[0x0][0x8a0] ;  /* 0x00011400ff0677ac */ /* 0x000ea40008000800 */
[----:B--2---:R-:W-:Y:S02]  /*0230*/  MOV R47, UR6 ;  /* 0x00000006002f7c02 */ /* 0x004fe40008000f00 */
.L_x_2:
[----:B------:R-:W-:Y:S01]  /*0240*/  IMAD.U32 R0, RZ, RZ, UR8 ;  /* 0x00000008ff007e24 */ /* 0x000fe2000f8e00ff */
[----:B------:R-:W-:Y:S04]  /*0250*/  BSSY.RECONVERGENT B0, `(.L_x_4) ;  /* 0x000000c000007945 */ /* 0x000fe80003800200 */
[C---:B------:R-:W-:Y:S02]  /*0260*/  ISETP.NE.OR P1, PT, R0.reuse, 0x1, !P5 ;  /* 0x000000010000780c */ /* 0x040fe40006f25670 */
[----:B------:R-:W-:-:S11]  /*0270*/  ISETP.NE.OR P0, PT, R0, 0x3, !P5 ;  /* 0x000000030000780c */ /* 0x000fd60006f05670 */
[----:B------:R-:W-:Y:S05]  /*0280*/  @P1 BRA `(.L_x_5) ;  /* 0x0000000000201947 */ /* 0x000fea0003800000 */
[----:B------:R-:W3:Y:S02]  /*0290*/  LDCU.64 UR6, c[0x0][0x348] ;  /* 0x00006900ff0677ac */ /* 0x000ee40008000a00 */
[----:B---3--:R-:W-:Y:S02]  /*02a0*/  UIADD3 UR10, UP1, UPT, UR6, 0x80, URZ ;  /* 0x00000080060a7890 */ /* 0x008fe4000ff3e0ff */
[----:B------:R-:W-:Y:S02]  /*02b0*/  UIADD3 UR6, UP0, UPT, UR6, 0x180, URZ ;  /* 0x0000018006067890 */ /* 0x000fe4000ff1e0ff */
[----:B------:R-:W-:Y:S02]  /*02c0*/  UIADD3.X UR11, UPT, UPT, URZ, UR7, URZ, UP1, !UPT ;  /* 0x00000007ff0b7290 */ /* 0x000fe40008ffe4ff */
[----:B------:R-:W-:-:S07]  /*02d0*/  UIADD3.X UR7, UPT, UPT, URZ, UR7, URZ, UP0, !UPT ;  /* 0x00000007ff077290 */ /* 0x000fce00087fe4ff */
[----:B------:R3:W-:Y:S02]  /*02e0*/  UTMACCTL.PF [UR10] ;  /* 0x000000000a0079b9 */ /* 0x0007e40008040000 */
[----:B------:R3:W-:Y:S02]  /*02f0*/  UTMACCTL.PF [UR6] ;  /* 0x00000000060079b9 */ /* 0x0007e40008040000 */
[----:B---3--:R-:W-:Y:S01]  /*0300*/  NOP ;  /* 0x0000000000007918 */ /* 0x008fe20000000000 */
.L_x_5:
[----:B------:R-:W-:Y:S05]  /*0310*/  BSYNC.RECONVERGENT B0 ;  /* 0x0000000000007941 */ /* 0x000fea0003800200 */
.L_x_4:
[----:B------:R-:W-:Y:S04]  /*0320*/  BSSY.RECONVERGENT B0, `(.L_x_6) ;  /* 0x000000a000007945 */ /* 0x000fe80003800200 */
        /* <DEDUP_REMOVED lines=9> */
.L_x_7:
[----:B------:R-:W-:Y:S05]  /*03c0*/  BSYNC.RECONVERGENT B0 ;  /* 0x0000000000007941 */ /* 0x000fea0003800200 */
.L_x_6:
[----:B------:R-:W3:Y:S01]  /*03d0*/  LDCU.64 UR6, c[0x0][0x888] ;  /* 0x00011100ff0677ac */ /* 0x000ee20008000a00 */
[----:B------:R-:W-:Y:S02]  /*03e0*/  UISETP.EQ.U32.AND UP1, UPT, UR4, URZ, UPT ;  /* 0x000000ff0400728c */ /* 0x000fe4000bf22070 */
[----:B------:R-:W-:Y:S02]  /*03f0*/  UPLOP3.LUT UP2, UPT, UPT, UPT, UPT, 0x80, 0x8 ;  /* 0x000000000008789c */ /* 0x000fe40003f4f070 */
[----:B---3--:R-:W-:-:S04]  /*0400*/  UISETP.NE.U32.AND UP0, UPT, UR6, URZ, UPT ;  /* 0x000000ff0600728c */ /* 0x008fc8000bf05070 */
[----:B------:R-:W-:-:S04]  /*0410*/  UISETP.NE.AND.EX UP0, UPT, UR7, URZ, UPT, UP0 ;  /* 0x000000ff0700728c */ /* 0x000fc8000bf05300 */
[----:B------:R-:W-:-:S04]  /*0420*/  UISETP.EQ.OR.EX UP3, UPT, UR5, URZ, !UP0, UP1 ;  /* 0x000000ff0500728c */ /* 0x000fc8000c762710 */
[----:B------:R-:W-:-:S05]  /*0430*/  UP2UR UR44, UPR, URZ, 0x8 ;  /* 0x00000008ff2c7883 */ /* 0x000fca0008000000 */
[----:B------:R-:W-:Y:S07]  /*0440*/  BRA.U !UP3, `(.L_x_8) ;  /* 0x000000010b207547 */ /* 0x000fee000b800000 */
[----:B------:R-:W-:Y:S01]  /*0450*/  UISETP.NE.U32.AND UP2, UPT, UR4, URZ, UPT ;  /* 0x000000ff0400728c */ /* 0x000fe2000bf45070 */
[----:B-----5:R-:W-:Y:S01]  /*0460*/  FSETP.NEU.AND P0, PT, R49, RZ, PT ;  /* 0x000000ff3100720b */ /* 0x020fe20003f0d000 */
[----:B------:R-:W-:Y:S02]  /*0470*/  USEL UR4, URZ, 0xffffffff, UP0 ;  /* 0xffffffffff047887 */ /* 0x000fe40008000000 */
[----:B------:R-:W-:-:S10]  /*0480*/  UISETP.NE.AND.EX UP2, UPT, UR5, URZ, UPT, UP2 ;  /* 0x000000ff0500728c */ /* 0x000fd4000bf45320 */
[----:B------:R-:W-:Y:S01]  /*0490*/  VOTEU.ANY UP1, P0 ;  /* 0x0000000000ff7886 */ /* 0x000fe20000020100 */
[----:B------:R-:W-:-:S04]  /*04a0*/  @!UP2 USEL UR4, URZ, 0xffffffff, UP1 ;  /* 0xffffffffff04a887 */ /* 0x000fc80008800000 */
[----:B------:R-:W-:-:S04]  /*04b0*/  ULOP3.LUT UR4, UR4, 0x1, URZ, 0xc0, !UPT ;  /* 0x0000000104047892 */ /* 0x000fc8000f8ec0ff */
[----:B------:R-:W-:-:S11]  /*04c0*/  UISETP.NE.U32.AND UP2, UPT, UR4, 0x1, UPT ;  /* 0x000000010400788c */ /* 0x000fd6000bf45070 */
.L_x_8:
[----:B-12---:R-:W1:Y:S01]  /*04d0*/  SHFL.IDX PT, R2, R104, RZ, 0x1f ;  /* 0x00001fff68027589 */ /* 0x006e6200000e0000 */
[----:B------:R-:W-:-:S04]  /*04e0*/  UISETP.NE.AND UP1, UPT, UR8, 0x2, UPT ;  /* 0x000000020800788c */ /* 0x000fc8000bf25270 */
[----:B------:R-:W-:Y:S01]  /*04f0*/  USEL UR13, URZ, 0x1, UP1 ;  /* 0x00000001ff0d7887 */ /* 0x000fe20008800000 */
[----:B-1----:R-:W-:-:S13]  /*0500*/  ISETP.NE.AND P0, PT, R2, RZ, PT ;  /* 0x000000ff0200720c */ /* 0x002fda0003f05270 */
[----:B------:R-:W-:Y:S05]  /*0510*/  @P0 BRA `(.L_x_9) ;  /* 0x00000000009c0947 */ /* 0x000fea0003800000 */
[----:B------:R-:W-:Y:S01]  /*0520*/  ELECT P0, URZ, PT ;  /* 0x0000000000ff782f */ /* 0x000fe20003800000 */
[----:B------:R-:W-:-:S12]  /*0530*/  BSSY.RECONVERGENT B0, `(.L_x_9) ;  /* 0x0000025000007945 */ /* 0x000fd80003800200 */
[----:B------:R-:W-:Y:S05]  /*0540*/  @!P0 BRA `(.L_x_10) ;  /* 0x00000000008c8947 */ /* 0x000fea0003800000 */
[----:B------:R-:W1:Y:S01]  /*0550*/  S2UR UR5, SR_CgaCtaId ;  /* 0x00000000000579c3 */ /* 0x000e620000008800 */
[----:B------:R-:W-:Y:S01]  /*0560*/  UMOV UR6, 0x400 ;  /* 0x0000040000067882 */ /* 0x000fe20000000000 */
[----:B------:R-:W-:Y:S01]  /*0570*/  UMOV UR4, 0x1 ;  /* 0x0000000100047882 */ /* 0x000fe20000000000 */
[----:B-1----:R-:W-:Y:S02]  /*0580*/  ULEA UR5, UR5, UR6, 0x18 ;  /* 0x0000000605057291 */ /* 0x002fe4000f8ec0ff */
[----:B------:R-:W-:-:S04]  /*0590*/  UIADD3 UR6, UPT, UPT, -UR4, 0x100000, URZ ;  /* 0x0010000004067890 */ /* 0x000fc8000fffe1ff */
[----:B------:R-:W-:Y:S02]  /*05a0*/  USHF.L.U32 UR7, UR6, 0xb, URZ ;  /* 0x0000000b06077899 */ /* 0x000fe400080006ff */
[----:B------:R-:W-:Y:S01]  /*05b0*/  USHF.L.U32 UR6, UR6, 0x1, URZ ;  /* 0x0000000106067899 */ /* 0x000fe200080006ff */
[----:B------:R-:W1:Y:S11]  /*05c0*/  FENCE.VIEW.ASYNC.S ;  /* 0x00000000000073c6 */ /* 0x000e760000000000 */
[----:B-1----:R1:W2:Y:S01]  /*05d0*/  SYNCS.EXCH.64 URZ, [UR5], UR6 ;  /* 0x0000000605ff75b2 */ /* 0x0022a20008000100 */
[----:B------:R1:W3:Y:S01]  /*05e0*/  SYNCS.EXCH.64 URZ, [UR5+0x68], UR6 ;  /* 0x0000680605ff75b2 */ /* 0x0002e20008000100 */
[----:B------:R1:W4:Y:S01]  /*05f0*/  SYNCS.EXCH.64 URZ, [UR5+0x8], UR6 ;  /* 0x0000080605ff75b2 */ /* 0x0003220008000100 */
[----:B------:R1:W1:Y:S01]  /*0600*/  SYNCS.EXCH.64 URZ, [UR5+0x70], UR6 ;  /* 0x0000700605ff75b2 */ /* 0x0002620008000100 */
        /* <DEDUP_REMOVED lines=22> */
[----:B--234-:R-:W-:Y:S01]  /*0770*/  NOP ;  /* 0x0000000000007918 */ /* 0x01cfe20000000000 */
.L_x_10:
[----:B-1----:R-:W-:Y:S05]  /*0780*/  BSYNC.RECONVERGENT B0 ;  /* 0x0000000000007941 */ /* 0x002fea0003800200 */
.L_x_9:
[----:B------:R-:W1:Y:S01]  /*0790*/  SHFL.IDX PT, R2, R104, RZ, 0x1f ;  /* 0x00001fff68027589 */ /* 0x000e6200000e0000 */
[----:B------:R-:W-:Y:S01]  /*07a0*/  NOP ;  /* 0x0000000000007918 */ /* 0x000fe20000000000 */
[----:B-1----:R-:W-:-:S13]  /*07b0*/  ISETP.NE.AND P0, PT, R2, 0x1, PT ;  /* 0x000000010200780c */ /* 0x002fda0003f05270 */
[----:B------:R-:W-:Y:S05]  /*07c0*/  @P0 BRA `(.L_x_11) ;  /* 0x0000000000400947 */ /* 0x000fea0003800000 */
[----:B------:R-:W1:Y:S01]  /*07d0*/  S2UR UR6, SR_CgaCtaId ;  /* 0x00000000000679c3 */ /* 0x000e620000008800 */
[----:B------:R-:W-:Y:S01]  /*07e0*/  UMOV UR7, 0x400 ;  /* 0x0000040000077882 */ /* 0x000fe20000000000 */
[----:B------:R-:W-:Y:S01]  /*07f0*/  UMOV UR5, 0x20 ;  /* 0x0000002000057882 */ /* 0x000fe20000000000 */
[----:B------:R-:W-:Y:S01]  /*0800*/  UMOV UR4, 0x80 ;  /* 0x0000008000047882 */ /* 0x000fe20000000000 */
[----:B------:R-:W-:-:S04]  /*0810*/  UIADD3 UR10, UPT, UPT, -UR5, 0x100000, URZ ;  /* 0x00100000050a7890 */ /* 0x000fc8000fffe1ff */
[----:B------:R-:W-:Y:S02]  /*0820*/  USHF.L.U32 UR11, UR10, 0xb, URZ ;  /* 0x0000000b0a0b7899 */ /* 0x000fe400080006ff */
[----:B------:R-:W-:Y:S02]  /*0830*/  USHF.L.U32 UR10, UR10, 0x1, URZ ;  /* 0x000000010a0a7899 */ /* 0x000fe400080006ff */
[----:B------:R-:W-:-:S04]  /*0840*/  UIADD3 UR4, UPT, UPT, -UR4, 0x100000, URZ ;  /* 0x0010000004047890 */ /* 0x000fc8000fffe1ff */
[----:B------:R-:W-:Y:S02]  /*0850*/  USHF.L.U32 UR5, UR4, 0xb, URZ ;  /* 0x0000000b04057899 */ /* 0x000fe400080006ff */
[----:B------:R-:W-:Y:S01]  /*0860*/  USHF.L.U32 UR4, UR4, 0x1, URZ ;  /* 0x0000000104047899 */ /* 0x000fe200080006ff */
[----:B------:R-:W-:Y:S01]  /*0870*/  ELECT P0, URZ, PT ;  /* 0x0000000000ff782f */ /* 0x000fe20003800000 */
[----:B-1----:R-:W-:Y:S01]  /*0880*/  ULEA UR6, UR6, UR7, 0x18 ;  /* 0x0000000706067291 */ /* 0x002fe2000f8ec0ff */
[----:B------:R-:W1:Y:S11]  /*0890*/  FENCE.VIEW.ASYNC.S ;  /* 0x00000000000073c6 */ /* 0x000e760000000000 */
[----:B-1----:R1:W2:Y:S01]  /*08a0*/  SYNCS.EXCH.64 URZ, [UR6+0xd0], UR10 ;  /* 0x0000d00a06ff75b2 */ /* 0x0022a20008000100 */
[----:B------:R1:W3:Y:S01]  /*08b0*/  SYNCS.EXCH.64 URZ, [UR6+0xd8], UR4 ;  /* 0x0000d80406ff75b2 */ /* 0x0002e20008000100 */
[----:B------:R-:W-:Y:S01]  /*08c0*/  NOP ;  /* 0x0000000000007918 */ /* 0x000fe20000000000 */
.L_x_11:
[----:B------:R-:W4:Y:S01]  /*08d0*/  SHFL.IDX PT, R2, R104, RZ, 0x1f ;  /* 0x00001fff68027589 */ /* 0x000f2200000e0000 */
[----:B------:R-:W-:Y:S01]  /*08e0*/  NOP ;  /* 0x0000000000007918 */ /* 0x000fe20000000000 */
[----:B----4-:R-:W-:-:S13]  /*08f0*/  ISETP.NE.AND P0, PT, R2, 0x3, PT ;  /* 0x000000030200780c */ /* 0x010fda0003f05270 */
[----:B------:R-:W-:Y:S05]  /*0900*/  @P0 BRA `(.L_x_12) ;  /* 0x0000000000300947 */ /* 0x000fea0003800000 */
[----:B-1----:R-:W1:Y:S01]  /*0910*/  S2UR UR5, SR_CgaCtaId ;  /* 0x00000000000579c3 */ /* 0x002e620000008800 */
[----:B------:R-:W-:Y:S01]  /*0920*/  UMOV UR6, 0x400 ;  /* 0x0000040000067882 */ /* 0x000fe20000000000 */
[----:B------:R-:W-:Y:S01]  /*0930*/  UMOV UR4, 0x20 ;  /* 0x0000002000047882 */ /* 0x000fe20000000000 */
[----:B------:R-:W-:Y:S01]  /*0940*/  ELECT P0, URZ, PT ;  /* 0x0000000000ff782f */ /* 0x000fe20003800000 */
[----:B-1----:R-:W-:Y:S02]  /*0950*/  ULEA UR5, UR5, UR6, 0x18 ;  /* 0x0000000605057291 */ /* 0x002fe4000f8ec0ff */
[----:B------:R-:W-:-:S04]  /*0960*/  UIADD3 UR6, UPT, UPT, -UR4, 0x100000, URZ ;  /* 0x0010000004067890 */ /* 0x000fc8000fffe1ff */
[----:B------:R-:W-:Y:S02]  /*0970*/  USHF.L.U32 UR7, UR6, 0xb, URZ ;  /* 0x0000000b06077899 */ /* 0x000fe400080006ff */
[----:B------:R-:W-:Y:S01]  /*0980*/  USHF.L.U32 UR6, UR6, 0x1, URZ ;  /* 0x0000000106067899 */ /* 0x000fe200080006ff */
[----:B------:R-:W1:Y:S11]  /*0990*/  FENCE.VIEW.ASYNC.S ;  /* 0x00000000000073c6 */ /* 0x000e760000000000 */
[----:B-1----:R4:W1:Y:S01]  /*09a0*/  SYNCS.EXCH.64 URZ, [UR5+0xe0], UR6 ;  /* 0x0000e00605ff75b2 */ /* 0x0028620008000100 */
[----:B------:R4:W1:Y:S02]  /*09b0*/  SYNCS.EXCH.64 URZ, [UR5+0xe8], UR6 ;  /* 0x0000e80605ff75b2 */ /* 0x0008640008000100 */
[----:B----4-:R-:W-:Y:S01]  /*09c0*/  NOP ;  /* 0x0000000000007918 */ /* 0x010fe20000000000 */
.L_x_12:
[----:B------:R-:W4:Y:S01]  /*09d0*/  SHFL.IDX PT, R2, R104, RZ, 0x1f ;  /* 0x00001fff68027589 */ /* 0x000f2200000e0000 */
[----:B------:R-:W-:Y:S01]  /*09e0*/  NOP ;  /* 0x0000000000007918 */ /* 0x000fe20000000000 */
[----:B----4-:R-:W-:-:S13]  /*09f0*/  ISETP.NE.AND P0, PT, R2, 0x4, PT ;  /* 0x000000040200780c */ /* 0x010fda0003f05270 */
[----:B------:R-:W-:Y:S05]  /*0a00*/  @P0 BRA `(.L_x_13) ;  /* 0x00000000004c0947 */ /* 0x000fea0003800000 */
[----:B-1----:R-:W1:Y:S01]  /*0a10*/  S2UR UR5, SR_CgaCtaId ;  /* 0x00000000000579c3 */ /* 0x002e620000008800 */
[----:B------:R-:W-:Y:S01]  /*0a20*/  UMOV UR7, 0x100 ;  /* 0x0000010000077882 */ /* 0x000fe20000000000 */
[----:B------:R-:W-:Y:S01]  /*0a30*/  UMOV UR6, 0x400 ;  /* 0x0000040000067882 */ /* 0x000fe20000000000 */
[----:B------:R-:W-:Y:S01]  /*0a40*/  USEL UR7, UR7, 0xe0, UP2 ;  /* 0x000000e007077887 */ /* 0x000fe20009000000 */
[----:B------:R-:W-:Y:S01]  /*0a50*/  UMOV UR4, 0x1 ;  /* 0x0000000100047882 */ /* 0x000fe20000000000 */
[----:B------:R-:W-:Y:S01]  /*0a60*/  ELECT P0, URZ, PT ;  /* 0x0000000000ff782f */ /* 0x000fe20003800000 */
[----:B------:R-:W-:-:S04]  /*0a70*/  UIADD3 UR10, UPT, UPT, -UR4, 0x100000, URZ ;  /* 0x00100000040a7890 */ /* 0x000fc8000fffe1ff */
[----:B------:R-:W-:Y:S02]  /*0a80*/  USHF.L.U32 UR11, UR10, 0xb, URZ ;  /* 0x0000000b0a0b7899 */ /* 0x000fe400080006ff */
[----:B------:R-:W-:Y:S02]  /*0a90*/  USHF.L.U32 UR10, UR10, 0x1, URZ ;  /* 0x000000010a0a7899 */ /* 0x000fe400080006ff */
[----:B-1----:R-:W-:Y:S02]  /*0aa0*/  ULEA UR5, UR5, UR6, 0x18 ;  /* 0x0000000605057291 */ /* 0x002fe4000f8ec0ff */
[----:B------:R-:W-:-:S04]  /*0ab0*/  UIADD3 UR6, UPT, UPT, -UR7, 0x100000, URZ ;  /* 0x0010000007067890 */ /* 0x000fc8000fffe1ff */
[----:B------:R-:W-:Y:S02]  /*0ac0*/  USHF.L.U32 UR7, UR6, 0xb, URZ ;  /* 0x0000000b06077899 */ /* 0x000fe400080006ff */
[----:B------:R-:W-:Y:S01]  /*0ad0*/  USHF.L.U32 UR6, UR6, 0x1, URZ ;  /* 0x0000000106067899 */ /* 0x000fe200080006ff */
[----:B------:R-:W1:Y:S03]  /*0ae0*/  FENCE.VIEW.ASYNC.S ;  /* 0x00000000000073c6 */ /* 0x000e660000000000 */
[----:B-1----:R4:W1:Y:S08]  /*0af0*/  SYNCS.EXCH.64 URZ, [UR5+0xf0], UR10 ;  /* 0x0000f00a05ff75b2 */ /* 0x0028700008000100 */
[----:B------:R4:W1:Y:S01]  /*0b00*/  SYNCS.EXCH.64 URZ, [UR5+0x100], UR6 ;  /* 0x0001000605ff75b2 */ /* 0x0008620008000100 */
[----:B------:R4:W1:Y:S01]  /*0b10*/  SYNCS.EXCH.64 URZ, [UR5+0xf8], UR10 ;  /* 0x0000f80a05ff75b2 */ /* 0x0008620008000100 */
[----:B------:R4:W1:Y:S02]  /*0b20*/  SYNCS.EXCH.64 URZ, [UR5+0x108], UR6 ;  /* 0x0001080605ff75b2 */ /* 0x0008640008000100 */
[----:B----4-:R-:W-:Y:S01]  /*0b30*/  NOP ;  /* 0x0000000000007918 */ /* 0x010fe20000000000 */
.L_x_13:
[----:B------:R-:W4:Y:S01]  /*0b40*/  SHFL.IDX PT, R2, R104, RZ, 0x1f ;  /* 0x00001fff68027589 */ /* 0x000f2200000e0000 */
[----:B------:R-:W-:Y:S01]  /*0b50*/  NOP ;  /* 0x0000000000007918 */ /* 0x000fe20000000000 */
[----:B----4-:R-:W-:-:S13]  /*0b60*/  ISETP.NE.AND P0, PT, R2, 0x5, PT ;  /* 0x000000050200780c */ /* 0x010fda0003f05270 */
[----:B------:R-:W-:Y:S05]  /*0b70*/  @P0 BRA `(.L_x_14) ;  /* 0x0000000000580947 */ /* 0x000fea0003800000 */
[----:B-1----:R-:W1:Y:S01]  /*0b80*/  S2UR UR6, SR_CgaCtaId ;  /* 0x00000000000679c3 */ /* 0x002e620000008800 */
        /* <DEDUP_REMOVED lines=12> */
[----:B-1----:R4:W1:Y:S01]  /*0c50*/  SYNCS.EXCH.64 URZ, [UR6+0x110], UR10 ;  /* 0x0001100a06ff75b2 */ /* 0x0028620008000100 */
[----:B------:R4:W1:Y:S01]  /*0c60*/  SYNCS.EXCH.64 URZ, [UR6+0x130], UR4 ;  /* 0x0001300406ff75b2 */ /* 0x0008620008000100 */
[----:B------:R4:W1:Y:S01]  /*0c70*/  SYNCS.EXCH.64 URZ, [UR6+0x118], UR10 ;  /* 0x0001180a06ff75b2 */ /* 0x0008620008000100 */
[----:B------:R4:W1:Y:S01]  /*0c80*/  SYNCS.EXCH.64 URZ, [UR6+0x138], UR4 ;  /* 0x0001380406ff75b2 */ /* 0x0008620008000100 */
[----:B------:R4:W1:Y:S01]  /*0c90*/  SYNCS.EXCH.64 URZ, [UR6+0x120], UR10 ;  /* 0x0001200a06ff75b2 */ /* 0x0008620008000100 */
[----:B------:R4:W1:Y:S01]  /*0ca0*/  SYNCS.EXCH.64 URZ, [UR6+0x140], UR4 ;  /* 0x0001400406ff75b2 */ /* 0x0008620008000100 */
[----:B------:R4:W1:Y:S01]  /*0cb0*/  SYNCS.EXCH.64 URZ, [UR6+0x128], UR10 ;  /* 0x0001280a06ff75b2 */ /* 0x0008620008000100 */
[----:B------:R4:W1:Y:S02]  /*0cc0*/  SYNCS.EXCH.64 URZ, [UR6+0x148], UR4 ;  /* 0x0001480406ff75b2 */ /* 0x0008640008000100 */
[----:B----4-:R-:W-:Y:S01]  /*0cd0*/  NOP ;  /* 0x0000000000007918 */ /* 0x010fe20000000000 */
.L_x_14:
        /* <DEDUP_REMOVED lines=14> */
[----:B------:R4:W1:Y:S01]  /*0dc0*/  SYNCS.EXCH.64 URZ, [UR5+0x160], UR6 ;  /* 0x0001600605ff75b2 */ /* 0x0008620008000100 */
[----:B------:R4:W1:Y:S01]  /*0dd0*/  SYNCS.EXCH.64 URZ, [UR5+0x158], UR6 ;  /* 0x0001580605ff75b2 */ /* 0x0008620008000100 */
[----:B------:R4:W1:Y:S02]  /*0de0*/  SYNCS.EXCH.64 URZ, [UR5+0x168], UR6 ;  /* 0x0001680605ff75b2 */ /* 0x0008640008000100 */
[----:B----4-:R-:W-:Y:S01]  /*0df0*/  NOP ;  /* 0x0000000000007918 */ /* 0x010fe20000000000 */
.L_x_15:
[----:B-1----:R-:W1:Y:S01]  /*0e00*/  S2UR UR5, SR_CTAID.X ;  /* 0x00000000000579c3 */ /* 0x002e620000002500 */
[----:B------:R-:W-:-:S05]  /*0e10*/  CS2R.32 R97, SR_CgaSize ;  /* 0x0000000000617805 */ /* 0x000fca0000008a00 */
[----:B------:R-:W-:-:S05]  /*0e20*/  IMAD R97, R97, -0xa0, RZ ;  /* 0xffffff6061617824 */ /* 0x000fca00078e02ff */
[----:B------:R-:W-:-:S14]  /*0e30*/  R2UR UR7, R97 ;  /* 0x00000000610772ca */ /* 0x000fdc00000e0000 */
[----:B------:R-:W4:Y:S01]  /*0e40*/  LDCU UR7, c[0x0][UR7+0x2b0] ;  /* 0x00005600070777ac */ /* 0x000f220008000800 */
[----:B------:R-:W-:Y:S01]  /*0e50*/  NOP ;  /* 0x0000000000007918 */ /* 0x000fe20000000000 */
[----:B------:R-:W-:-:S05]  /*0e60*/  CS2R.32 R97, SR_CgaSize ;  /* 0x0000000000617805 */ /* 0x000fca0000008a00 */
[----:B------:R-:W-:-:S05]  /*0e70*/  IMAD R97, R97, -0xa0, RZ ;  /* 0xffffff6061617824 */ /* 0x000fca00078e02ff */
[----:B------:R-:W-:-:S14]  /*0e80*/  R2UR UR6, R97 ;  /* 0x00000000610672ca */ /* 0x000fdc00000e0000 */
[----:B------:R-:W2:Y:S01]  /*0e90*/  LDCU UR6, c[0x0][UR6+0x2b4] ;  /* 0x00005680060677ac */ /* 0x000ea20008000800 */
[----:B------:R-:W3:Y:S08]  /*0ea0*/  S2UR UR4, SR_CTAID.Y ;  /* 0x00000000000479c3 */ /* 0x000ef00000002600 */
[----:B------:R-:W2:Y:S01]  /*0eb0*/  LDC R9, c[0x0][0xb24] ;  /* 0x0002c900ff097b82 */ /* 0x000ea20000000800 */
[----:B-1----:R-:W-:-:S02]  /*0ec0*/  I2FP.F32.U32 R5, UR5 ;  /* 0x0000000500057c45 */ /* 0x002fc40008201000 */
[----:B------:R-:W-:-:S05]  /*0ed0*/  CS2R.32 R3, SR_CgaSize ;  /* 0x0000000000037805 */ /* 0x000fca0000008a00 */
[----:B------:R-:W-:-:S06]  /*0ee0*/  IMAD R3, R3, -0xa0, RZ ;  /* 0xffffff6003037824 */ /* 0x000fcc00078e02ff */
[----:B------:R-:W1:Y:S01]  /*0ef0*/  LDC R3, c[0x0][R3+0x2a0] ;  /* 0x0000a80003037b82 */ /* 0x000e620000000800 */
[----:B------:R-:W-:Y:S01]  /*0f00*/  MOV R97, UR5 ;  /* 0x0000000500617c02 */ /* 0x000fe20008000f00 */
[----:B----4-:R-:W-:Y:S01]  /*0f10*/  FMUL R5, R5, UR7 ;  /* 0x0000000705057c20 */ /* 0x010fe20008400000 */
[----:B---3--:R-:W-:Y:S02]  /*0f20*/  I2FP.F32.U32 R4, UR4 ;  /* 0x0000000400047c45 */ /* 0x008fe40008201000 */
[----:B------:R-:W-:-:S05]  /*0f30*/  CS2R.32 R2, SR_CgaSize ;  /* 0x0000000000027805 */ /* 0x000fca0000008a00 */
[----:B------:R-:W-:-:S06]  /*0f40*/  IMAD R2, R2, -0xa0, RZ ;  /* 0xffffff6002027824 */ /* 0x000fcc00078e02ff */
[----:B------:R-:W3:Y:S01]  /*0f50*/  LDC R2, c[0x0][R2+0x2a4] ;  /* 0x0000a90002027b82 */ /* 0x000ee20000000800 */
[----:B------:R-:W4:Y:S01]  /*0f60*/  F2I.U32.TRUNC.NTZ R90, R5 ;  /* 0x00000005005a7305 */ /* 0x000f22000020f000 */
[----:B------:R-:W-:Y:S01]  /*0f70*/  MOV R91, UR4 ;  /* 0x00000004005b7c02 */ /* 0x000fe20008000f00 */
[----:B--2---:R-:W-:-:S05]  /*0f80*/  FMUL R4, R4, UR6 ;  /* 0x0000000604047c20 */ /* 0x004fca0008400000 */
[----:B------:R-:W-:Y:S01]  /*0f90*/  BAR.SYNC.DEFER_BLOCKING 0x0 ;  /* 0x0000000000007b1d */ /* 0x000fe20000010000 */
[----:B------:R-:W-:-:S05]  /*0fa0*/  ISETP.GE.AND P0, PT, R9, 0x1, PT ;  /* 0x000000010900780c */ /* 0x000fca0003f06270 */
[----:B------:R-:W2:Y:S02]  /*0fb0*/  F2I.U32.TRUNC.NTZ R79, R4 ;  /* 0x00000004004f7305 */ /* 0x000ea4000020f000 */
[----:B------:R-:W3:Y:S01]  /*0fc0*/  S2UR UR36, SR_CTAID.Z ;  /* 0x00000000002479c3 */ /* 0x000ee20000002700 */
[----:B----4-:R-:W-:-:S05]  /*0fd0*/  IADD3 R90, PT, PT, -R90, RZ, RZ ;  /* 0x000000ff5a5a7210 */ /* 0x010fca0007ffe1ff */
[----:B-1----:R-:W-:Y:S01]  /*0fe0*/  IMAD R90, R3, R90, UR5 ;  /* 0x00000005035a7e24 */ /* 0x002fe2000f8e025a */
[----:B--2---:R-:W-:-:S05]  /*0ff0*/  IADD3 R79, PT, PT, -R79, RZ, RZ ;  /* 0x000000ff4f4f7210 */ /* 0x004fca0007ffe1ff */
[----:B---3--:R-:W-:Y:S01]  /*1000*/  IMAD R79, R2, R79, UR4 ;  /* 0x00000004024f7e24 */ /* 0x008fe2000f8e024f */
[----:B------:R-:W-:Y:S06]  /*1010*/  @!P0 BRA `(.L_x_16) ;  /* 0x0000000000b88947 */ /* 0x000fec0003800000 */
[----:B------:R-:W1:Y:S01]  /*1020*/  LDC.64 R4, c[0x0][0xb18] ;  /* 0x0002c600ff047b82 */ /* 0x000e620000000a00 */
[----:B------:R-:W-:-:S07]  /*1030*/  ISETP.NE.AND P0, PT, R9, 0x1, PT ;  /* 0x000000010900780c */ /* 0x000fce0003f05270 */
[----:B------:R-:W2:Y:S08]  /*1040*/  LDC R10, c[0x0][0xb0c] ;  /* 0x0002c300ff0a7b82 */ /* 0x000eb00000000800 */
[----:B------:R-:W3:Y:S08]  /*1050*/  LDC R11, c[0x0][0x370] ;  /* 0x0000dc00ff0b7b82 */ /* 0x000ef00000000800 */
[----:B------:R-:W4:Y:S01]  /*1060*/  LDC R12, c[0x0][0x374] ;  /* 0x0000dd00ff0c7b82 */ /* 0x000f220000000800 */
[----:B-1----:R-:W-:-:S07]  /*1070*/  ISETP.NE.AND P1, PT, R4, 0x1, PT ;  /* 0x000000010400780c */ /* 0x002fce0003f25270 */
[----:B------:R-:W3:Y:S01]  /*1080*/  LDC.64 R6, c[0x0][0xb10] ;  /* 0x0002c400ff067b82 */ /* 0x000ee20000000a00 */
[----:B--2---:R-:W-:-:S07]  /*1090*/  ISETP.NE.AND P2, PT, R10, 0x1, PT ;  /* 0x000000010a00780c */ /* 0x004fce0003f45270 */
[----:B------:R-:W1:Y:S08]  /*10a0*/  LDC R8, c[0x0][0xb20] ;  /* 0x0002c800ff087b82 */ /* 0x000e700000000800 */
[----:B------:R-:W2:Y:S01]  /*10b0*/  LDC.64 R2, c[0x0][0xb28] ;  /* 0x0002ca00ff027b82 */ /* 0x000ea20000000a00 */
[----:B----4-:R-:W-:-:S04]  /*10c0*/  IMAD.HI.U32 R13, R12, R5, RZ ;  /* 0x000000050c0d7227 */ /* 0x010fc800078e00ff */
[----:B------:R-:W-:-:S04]  /*10d0*/  IMAD.HI.U32 R5, R91, R5, RZ ;  /* 0x000000055b057227 */ /* 0x000fc800078e00ff */
[----:B---3--:R-:W-:-:S04]  /*10e0*/  IMAD.HI.U32 R14, R11, R6, RZ ;  /* 0x000000060b0e7227 */ /* 0x008fc800078e00ff */
[----:B------:R-:W-:Y:S01]  /*10f0*/  IMAD.HI.U32 R16, R97, R6, RZ ;  /* 0x0000000661107227 */ /* 0x000fe200078e00ff */
[-C--:B------:R-:W-:Y:S02]  /*1100*/  @P2 SHF.R.U32.HI R11, RZ, R7.reuse, R14 ;  /* 0x00000007ff0b2219 */ /* 0x080fe4000001160e */
[-C--:B-1----:R-:W-:Y:S02]  /*1110*/  @P1 SHF.R.U32.HI R12, RZ, R8.reuse, R13 ;  /* 0x00000008ff0c1219 */ /* 0x082fe4000001160d */
[----:B------:R-:W-:Y:S02]  /*1120*/  SHF.R.U32.HI R8, RZ, R8, R5 ;  /* 0x00000008ff087219 */ /* 0x000fe40000011605 */
[----:B------:R-:W-:Y:S02]  /*1130*/  SHF.R.U32.HI R16, RZ, R7, R16 ;  /* 0x00000007ff107219 */ /* 0x000fe40000011610 */
[----:B------:R-:W-:Y:S01]  /*1140*/  SEL R5, R91, R8, !P1 ;  /* 0x000000085b057207 */ /* 0x000fe20004800000 */
[----:B--2---:R-:W-:Y:S01]  /*1150*/  IMAD.HI.U32 R14, R12, R2, RZ ;  /* 0x000000020c0e7227 */ /* 0x004fe200078e00ff */
[----:B------:R-:W-:-:S03]  /*1160*/  SEL R7, R97, R16, !P2 ;  /* 0x0000001061077207 */ /* 0x000fc60005000000 */
[----:B------:R-:W-:Y:S01]  /*1170*/  IMAD.HI.U32 R6, R11, R2, RZ ;  /* 0x000000020b067227 */ /* 0x000fe200078e00ff */
[----:B------:R-:W-:-:S04]  /*1180*/  @P0 SHF.R.U32.HI R12, RZ, R3, R14 ;  /* 0x00000003ff0c0219 */ /* 0x000fc8000001160e */
[----:B------:R-:W-:Y:S01]  /*1190*/  @P0 SHF.R.U32.HI R11, RZ, R3, R6 ;  /* 0x00000003ff0b0219 */ /* 0x000fe20000011606 */
[----:B------:R-:W-:-:S04]  /*11a0*/  IMAD R12, R12, R9, RZ ;  /* 0x000000090c0c7224 */ /* 0x000fc800078e02ff */
[----:B------:R-:W-:Y:S01]  /*11b0*/  IMAD R6, R11, R9, RZ ;  /* 0x000000090b067224 */ /* 0x000fe200078e02ff */
[----:B------:R-:W-:-:S04]  /*11c0*/  ISETP.GE.AND P1, PT, R5, R12, PT ;  /* 0x0000000c0500720c */ /* 0x000fc80003f26270 */
[----:B------:R-:W-:Y:S01]  /*11d0*/  ISETP.GE.OR P1, PT, R7, R6, P1 ;  /* 0x000000060700720c */ /* 0x000fe20000f26670 */
[----:B------:R-:W-:-:S05]  /*11e0*/  IMAD.HI.U32 R6, R5, R2, RZ ;  /* 0x0000000205067227 */ /* 0x000fca00078e00ff */
[----:B------:R-:W-:-:S04]  /*11f0*/  SHF.R.U32.HI R6, RZ, R3, R6 ;  /* 0x00000003ff067219 */ /* 0x000fc80000011606 */
[----:B------:R-:W-:-:S03]  /*1200*/  SEL R6, R5, R6, !P0 ;  /* 0x0000000605067207 */ /* 0x000fc60004000000 */
[----:B------:R-:W-:Y:S01]  /*1210*/  @!P1 IMAD.HI.U32 R8, R7, R2, RZ ;  /* 0x0000000207089227 */ /* 0x000fe200078e00ff */
[----:B------:R-:W-:-:S04]  /*1220*/  IADD3 R2, PT, PT, -R6, RZ, RZ ;  /* 0x000000ff06027210 */ /* 0x000fc80007ffe1ff */
[----:B------:R-:W-:Y:S01]  /*1230*/  @!P1 SHF.R.U32.HI R8, RZ, R3, R8 ;  /* 0x00000003ff089219 */ /* 0x000fe20000011608 */
[----:B------:R-:W-:-:S03]  /*1240*/  IMAD R2, R9, R2, R5 ;  /* 0x0000000209027224 */ /* 0x000fc600078e0205 */
[----:B------:R-:W-:Y:S02]  /*1250*/  @!P1 SEL R3, R7, R8, !P0 ;  /* 0x0000000807039207 */ /* 0x000fe40004000000 */
[----:B------:R-:W-:-:S03]  /*1260*/  IADD3 R8, PT, PT, -R5, RZ, RZ ;  /* 0x000000ff05087210 */ /* 0x000fc60007ffe1ff */
[--C-:B------:R-:W-:Y:S02]  /*1270*/  @!P1 IMAD.IADD R6, R6, 0x1, -R3.reuse ;  /* 0x0000000106069824 */ /* 0x100fe400078e0a03 */
[----:B------:R-:W-:Y:S01]  /*1280*/  @!P1 IMAD R3, R2, R11, R3 ;  /* 0x0000000b02039224 */ /* 0x000fe200078e0203 */
[----:B------:R-:W-:Y:S01]  /*1290*/  IADD3 R2, PT, PT, -R7, RZ, RZ ;  /* 0x000000ff07027210 */ /* 0x000fe20007ffe1ff */
[----:B------:R-:W-:Y:S02]  /*12a0*/  @!P1 IMAD R5, R6, R9, R7 ;  /* 0x0000000906059224 */ /* 0x000fe400078e0207 */
[----:B------:R-:W-:Y:S02]  /*12b0*/  IMAD R8, R4, R8, R91 ;  /* 0x0000000804087224 */ /* 0x000fe400078e025b */
[----:B------:R-:W-:Y:S02]  /*12c0*/  @!P1 IMAD.MOV.U32 R7, RZ, RZ, R3 ;  /* 0x000000ffff079224 */ /* 0x000fe400078e0003 */
[----:B------:R-:W-:-:S02]  /*12d0*/  IMAD R2, R10, R2, R97 ;  /* 0x000000020a027224 */ /* 0x000fc400078e0261 */
[----:B------:R-:W-:Y:S02]  /*12e0*/  IMAD R91, R5, R4, R8 ;  /* 0x00000004055b7224 */ /* 0x000fe400078e0208 */
[----:B------:R-:W-:Y:S02]  /*12f0*/  IMAD R97, R7, R10, R2 ;  /* 0x0000000a07617224 */ /* 0x000fe400078e0202 */
.L_x_16:
[----:B------:R-:W1:Y:S01]  /*1300*/  LDCU UR4, c[0x0][0xb30] ;  /* 0x00016600ff0477ac */ /* 0x000e620008000800 */
[----:B------:R-:W2:Y:S08]  /*1310*/  S2UR UR37, SR_CgaCtaId ;  /* 0x00000000002579c3 */ /* 0x000eb00000008800 */
[----:B------:R-:W3:Y:S01]  /*1320*/  LDC R40, c[0x0][0xb24] ;  /* 0x0002c900ff287b82 */ /* 0x000ee20000000800 */
[----:B-1----:R-:W-:-:S09]  /*1330*/  UISETP.NE.AND UP1, UPT, UR4, 0x1, UPT ;  /* 0x000000010400788c */ /* 0x002fd2000bf25270 */
[----:B--2---:R-:W-:Y:S05]  /*1340*/  BRA.U UP1, `(.L_x_17) ;  /* 0x0000000101407547 */ /* 0x004fea000b800000 */
[----:B------:R-:W1:Y:S08]  /*1350*/  LDC.64 R4, c[0x0][0xb10] ;  /* 0x0002c400ff047b82 */ /* 0x000e700000000a00 */
[----:B------:R-:W2:Y:S08]  /*1360*/  LDC.64 R2, c[0x0][0xb18] ;  /* 0x0002c600ff027b82 */ /* 0x000eb00000000a00 */
[----:B------:R-:W4:Y:S08]  /*1370*/  LDC R6, c[0x0][0xb20] ;  /* 0x0002c800ff067b82 */ /* 0x000f300000000800 */
[----:B------:R-:W3:Y:S01]  /*1380*/  LDC R8, c[0x0][0xb0c] ;  /* 0x0002c300ff087b82 */ /* 0x000ee20000000800 */
[----:B-1----:R-:W-:-:S05]  /*1390*/  IMAD.HI.U32 R4, R97, R4, RZ ;  /* 0x0000000461047227 */ /* 0x002fca00078e00ff */
[----:B------:R-:W-:Y:S01]  /*13a0*/  SHF.R.U32.HI R4, RZ, R5, R4 ;  /* 0x00000005ff047219 */ /* 0x000fe20000011604 */
[----:B--2---:R-:W-:Y:S01]  /*13b0*/  IMAD.HI.U32 R3, R91, R3, RZ ;  /* 0x000000035b037227 */ /* 0x004fe200078e00ff */
[----:B------:R-:W-:-:S04]  /*13c0*/  ISETP.NE.AND P0, PT, R2, 0x1, PT ;  /* 0x000000010200780c */ /* 0x000fc80003f05270 */
[----:B----4-:R-:W-:-:S04]  /*13d0*/  SHF.R.U32.HI R6, RZ, R6, R3 ;  /* 0x00000006ff067219 */ /* 0x010fc80000011603 */
[----:B------:R-:W-:Y:S02]  /*13e0*/  SEL R3, R91, R6, !P0 ;  /* 0x000000065b037207 */ /* 0x000fe40004000000 */
[----:B---3--:R-:W-:-:S04]  /*13f0*/  ISETP.NE.AND P1, PT, R8, 0x1, PT ;  /* 0x000000010800780c */ /* 0x008fc80003f25270 */
[----:B------:R-:W-:-:S05]  /*1400*/  SEL R4, R97, R4, !P1 ;  /* 0x0000000461047207 */ /* 0x000fca0004800000 */
[----:B------:R-:W-:Y:S02]  /*1410*/  IMAD.IADD R5, R3, 0x1, -R4 ;  /* 0x0000000103057824 */ /* 0x000fe400078e0a04 */
[----:B------:R-:W-:Y:S02]  /*1420*/  IMAD.IADD R3, R4, 0x1, -R3 ;  /* 0x0000000104037824 */ /* 0x000fe400078e0a03 */
[----:B------:R-:W-:Y:S02]  /*1430*/  IMAD R97, R5, R8, R97 ;  /* 0x0000000805617224 */ /* 0x000fe400078e0261 */
[----:B------:R-:W-:-:S07]  /*1440*/  IMAD R91, R3, R2, R91 ;  /* 0x00000002035b7224 */ /* 0x000fce00078e025b */
.L_x_17:
[----:B------:R-:W-:Y:S01]  /*1450*/  BAR.SYNC.DEFER_BLOCKING 0x0 ;  /* 0x0000000000007b1d */ /* 0x000fe20000010000 */
[----:B------:R-:W-:Y:S01]  /*1460*/  UISETP.NE.AND UP1, UPT, UR8, 0x2, UPT ;  /* 0x000000020800788c */ /* 0x000fe2000bf25270 */
[----:B------:R-:W-:Y:S02]  /*1470*/  ISETP.NE.OR P5, PT, R0, 0x2, !P5 ;  /* 0x000000020000780c */ /* 0x000fe40006fa5670 */
[----:B------:R-:W-:-:S06]  /*1480*/  LOP3.LUT R2, R101, 0x1f, RZ, 0xc0, !PT ;  /* 0x0000001f65027812 */ /* 0x000fcc00078ec0ff */
[----:B------:R-:W-:Y:S05]  /*1490*/  BRA.U UP1, `(.L_x_18) ;  /* 0x0000001501987547 */ /* 0x000fea000b800000 */
[----:B------:R-:W1:Y:S01]  /*14a0*/  LDCU UR13, c[0x0][0x38c] ;  /* 0x00007180ff0d77ac */ /* 0x000e620008000800 */
[----:B------:R-:W2:Y:S01]  /*14b0*/  LDC R9, c[0x0][0x370] ;  /* 0x0000dc00ff097b82 */ /* 0x000ea20000000800 */
[----:B------:R-:W-:Y:S01]  /*14c0*/  PLOP3.LUT P1, PT, PT, PT, UP2, 0x80, 0x8 ;  /* 0x000000000008781c */ /* 0x000fe20003f2f028 */
[----:B------:R-:W-:Y:S01]  /*14d0*/  IMAD.MOV.U32 R15, RZ, RZ, 0x1 ;  /* 0x00000001ff0f7424 */ /* 0x000fe200078e00ff */
[----:B------:R-:W-:Y:S01]  /*14e0*/  ISETP.EQ.OR P4, PT, R2, RZ, P5 ;  /* 0x000000ff0200720c */ /* 0x000fe20002f82670 */
[----:B------:R-:W-:Y:S01]  /*14f0*/  IMAD.MOV.U32 R14, RZ, RZ, RZ ;  /* 0x000000ffff0e7224 */ /* 0x000fe200078e00ff */
[----:B------:R-:W-:Y:S02]  /*1500*/  PLOP3.LUT P1, PT, P1, PT, PT, 0x8, 0x80 ;  /* 0x000000000080781c */ /* 0x000fe40000f2e170 */
[----:B------:R-:W-:Y:S01]  /*1510*/  CS2R R12, SRZ ;  /* 0x00000000000c7805 */ /* 0x000fe2000001ff00 */
[----:B------:R-:W-:Y:S01]  /*1520*/  IMAD.MOV.U32 R10, RZ, RZ, 0x1 ;  /* 0x00000001ff0a7424 */ /* 0x000fe200078e00ff */
[----:B------:R-:W4:Y:S01]  /*1530*/  LDC R0, c[0x0][0x374] ;  /* 0x0000dd00ff007b82 */ /* 0x000f220000000800 */
[----:B------:R-:W2:Y:S01]  /*1540*/  LDCU.64 UR22, c[0x0][0x348] ;  /* 0x00006900ff1677ac */ /* 0x000ea20008000a00 */
[----:B------:R-:W-:Y:S01]  /*1550*/  UMOV UR6, URZ ;  /* 0x000000ff00067c82 */ /* 0x000fe20008000000 */
[----:B-1----:R-:W-:-:S04]  /*1560*/  UIADD3 UR5, UPT, UPT, UR13, 0x7f, URZ ;  /* 0x0000007f0d057890 */ /* 0x002fc8000fffe0ff */
[----:B------:R-:W-:-:S04]  /*1570*/  USHF.R.S32.HI UR4, URZ, 0x1f, UR5 ;  /* 0x0000001fff047899 */ /* 0x000fc80008011405 */
[----:B------:R-:W-:-:S04]  /*1580*/  ULEA.HI UR4, UR4, UR5, URZ, 0x7 ;  /* 0x0000000504047291 */ /* 0x000fc8000f8f38ff */
[----:B------:R-:W-:Y:S02]  /*1590*/  USHF.R.S32.HI UR15, URZ, 0x7, UR4 ;  /* 0x00000007ff0f7899 */ /* 0x000fe40008011404 */
[----:B------:R-:W-:Y:S02]  /*15a0*/  UIADD3 UR4, UPT, UPT, UR13, -0x1, URZ ;  /* 0xffffffff0d047890 */ /* 0x000fe4000fffe0ff */
[----:B------:R-:W-:Y:S02]  /*15b0*/  UISETP.LT.U32.AND UP0, UPT, UR15, 0xd, UPT ;  /* 0x0000000d0f00788c */ /* 0x000fe4000bf01070 */
[----:B------:R-:W-:Y:S02]  /*15c0*/  UISETP.GE.U32.AND UP1, UPT, UR4, -0xff, UPT ;  /* 0xffffff010400788c */ /* 0x000fe4000bf26070 */
[----:B------:R-:W-:Y:S02]  /*15d0*/  USEL UR14, UR15, 0xd, UP0 ;  /* 0x0000000d0f0e7887 */ /* 0x000fe40008000000 */
[----:B------:R-:W-:-:S02]  /*15e0*/  UIADD3 UR13, UPT, UPT, UR13, 0xfe, URZ ;  /* 0x000000fe0d0d7890 */ /* 0x000fc4000fffe0ff */
[----:B------:R-:W-:Y:S02]  /*15f0*/  UIADD3 UR5, UPT, UPT, UR14, -0x1, URZ ;  /* 0xffffffff0e057890 */ /* 0x000fe4000fffe0ff */
[----:B------:R-:W-:-:S03]  /*1600*/  UIADD3 UR7, UPT, UPT, UR15, -UR14, URZ ;  /* 0x8000000e0f077290 */ /* 0x000fc6000fffe0ff */
[----:B------:R-:W-:-:S04]  /*1610*/  @UP1 UIADD3 UR5, UPT, UPT, UR14, URZ, URZ ;  /* 0x000000ff0e051290 */ /* 0x000fc8000fffe0ff */
[----:B--2---:R-:W-:-:S12]  /*1620*/  UIADD3 UR5, UPT, UPT, UR5, 0x1, URZ ;  /* 0x0000000105057890 */ /* 0x004fd8000fffe0ff */
.L_x_36:
[----:B------:R-:W-:Y:S01]  /*1630*/  UISETP.NE.AND UP0, UPT, UR37, URZ, UPT ;  /* 0x000000ff2500728c */ /* 0x000fe2000bf05270 */
[----:B------:R-:W1:Y:S08]  /*1640*/  S2UR UR37, SR_CgaCtaId ;  /* 0x00000000002579c3 */ /* 0x000e700000008800 */
[----:B------:R-:W-:Y:S05]  /*1650*/  BRA.U UP0, `(.L_x_19) ;  /* 0x0000000100347547 */ /* 0x000fea000b800000 */
[----:B------:R-:W2:Y:S01]  /*1660*/  S2R R2, SR_CgaCtaId ;  /* 0x0000000000027919 */ /* 0x000ea20000008800 */
[----:B------:R-:W-:-:S04]  /*1670*/  MOV R3, 0x400 ;  /* 0x0000040000037802 */ /* 0x000fc80000000f00 */
[----:B--2---:R-:W-:Y:S02]  /*1680*/  LEA R3, R2, R3, 0x18 ;  /* 0x0000000302037211 */ /* 0x004fe400078ec0ff */
[----:B------:R-:W-:-:S03]  /*1690*/  SHF.L.U32 R2, R10, 0x1f, RZ ;  /* 0x0000001f0a027819 */ /* 0x000fc600000006ff */
[----:B------:R-:W-:-:S04]  /*16a0*/  IMAD R3, R12, 0x8, R3 ;  /* 0x000000080c037824 */ /* 0x000fc800078e0203 */
[----:B------:R-:W2:Y:S02]  /*16b0*/  SYNCS.PHASECHK.TRANS64.TRYWAIT P0, [R3+URZ+0x160], R2 ;  /* 0x00016002030075a7 */ /* 0x000ea400080011ff */
[----:B--2---:R-:W-:Y:S05]  /*16c0*/  @!P0 BRA `(.L_x_20) ;  /* 0x00000050003c8947 */ /* 0x004fea0003800000 */
.L_x_105:
[----:B------:R-:W-:Y:S01]  /*16d0*/  VIADD R12, R12, 0x1 ;  /* 0x000000010c0c7836 */ /* 0x000fe20000000000 */
[----:B------:R2:W-:Y:S04]  /*16e0*/  SYNCS.ARRIVE.TRANS64.A1T0 RZ, [R3+URZ+0x150], RZ ;  /* 0x000150ff03ff79a7 */ /* 0x0005e800081000ff */
[----:B------:R-:W-:-:S04]  /*16f0*/  ISETP.NE.AND P0, PT, R12, 0x2, PT ;  /* 0x000000020c00780c */ /* 0x000fc80003f05270 */
[----:B------:R-:W-:Y:S02]  /*1700*/  SEL R12, R12, RZ, P0 ;  /* 0x000000ff0c0c7207 */ /* 0x000fe40000000000 */
[----:B--2---:R-:W-:-:S04]  /*1710*/  SEL R3, RZ, 0x1, P0 ;  /* 0x00000001ff037807 */ /* 0x004fc80000000000 */
[----:B------:R-:W-:-:S07]  /*1720*/  LOP3.LUT R10, R10, R3, RZ, 0x3c, !PT ;  /* 0x000000030a0a7212 */ /* 0x000fce00078e3cff */
.L_x_19:
[----:B------:R-:W-:Y:S01]  /*1730*/  UMOV UR4, 0x400 ;  /* 0x0000040000047882 */ /* 0x000fe20000000000 */
[----:B------:R-:W-:Y:S01]  /*1740*/  SHF.L.U32 R2, R15, 0x1f, RZ ;  /* 0x0000001f0f027819 */ /* 0x000fe200000006ff */
[----:B-1----:R-:W-:Y:S01]  /*1750*/  ULEA UR4, UR37, UR4, 0x18 ;  /* 0x0000000425047291 */ /* 0x002fe2000f8ec0ff */
[----:B------:R-:W-:Y:S01]  /*1760*/  R2UR UR35, R97 ;  /* 0x00000000612372ca */ /* 0x000fe200000e0000 */
[----:B------:R-:W-:Y:S01]  /*1770*/  UISETP.GE.U32.AND UP0, UPT, UR13, 0xff, UPT ;  /* 0x000000ff0d00788c */ /* 0x000fe2000bf06070 */
[----:B------:R-:W-:Y:S01]  /*1780*/  R2UR UR11, R91 ;  /* 0x000000005b0b72ca */ /* 0x000fe200000e0000 */
[----:B------:R-:W-:Y:S01]  /*1790*/  ULEA UR8, UR6, UR4, 0x3 ;  /* 0x0000000406087291 */ /* 0x000fe2000f8e18ff */
[----:B------:R-:W-:-:S08]  /*17a0*/  UMOV UR24, URZ ;  /* 0x000000ff00187c82 */ /* 0x000fd00008000000 */
[----:B------:R1:W2:Y:S01]  /*17b0*/  SYNCS.PHASECHK.TRANS64.TRYWAIT P0, [UR8+0x68], R2 ;  /* 0x00006802ff0075a7 */ /* 0x0002a20008001108 */
[----:B------:R-:W-:Y:S02]  /*17c0*/  USHF.L.U32 UR35, UR35, 0x6, URZ ;  /* 0x0000000623237899 */ /* 0x000fe400080006ff */
[----:B------:R-:W-:Y:S01]  /*17d0*/  USHF.L.U32 UR11, UR11, 0x6, URZ ;  /* 0x000000060b0b7899 */ /* 0x000fe200080006ff */
[----:B------:R-:W-:Y:S11]  /*17e0*/  BRA.U !UP0, `(.L_x_21) ;  /* 0x0000000108a47547 */ /* 0x000ff6000b800000 */
[----:B------:R-:W-:Y:S01]  /*17f0*/  UMOV UR16, URZ ;  /* 0x000000ff00107c82 */ /* 0x000fe20008000000 */
[----:B------:R-:W-:-:S05]  /*1800*/  UMOV UR17, UR6 ;  /* 0x0000000600117c82 */ /* 0x000fca0008000000 */
.L_x_26:
[----:B-1----:R-:W-:Y:S01]  /*1810*/  ULEA UR33, UR17, UR4, 0x3 ;  /* 0x0000000411217291 */ /* 0x002fe2000f8e18ff */
[----:B--2---:R-:W-:Y:S01]  /*1820*/  @!P5 MOV R3, 0x4000 ;  /* 0x000040000003d802 */ /* 0x004fe20000000f00 */
[----:B--2---:R-:W-:Y:S10]  /*1830*/  @P0 BRA `(.L_x_22) ;  /* 0x00000000000c0947 */ /* 0x004ff40003800000 */
[----:B------:R-:W-:-:S04]  /*1840*/  SHF.L.U32 R5, R15, 0x1f, RZ ;  /* 0x0000001f0f057819 */ /* 0x000fc800000006ff */
[----:B------:R-:W2:Y:S02]  /*1850*/  SYNCS.PHASECHK.TRANS64.TRYWAIT P0, [UR33+0x68], R5 ;  /* 0x00006805ff0075a7 */ /* 0x000ea40008001121 */
[----:B--2---:R-:W-:Y:S05]  /*1860*/  @!P0 BRA `(.L_x_23) ;  /* 0x0000004c00e88947 */ /* 0x004fea0003800000 */
.L_x_22:
[----:B------:R2:W-:Y:S01]  /*1870*/  @!P5 SYNCS.ARRIVE.TRANS64 RZ, [UR33], R3 ;  /* 0x00000003ffffd9a7 */ /* 0x0005e20008000021 */
[----:B------:R-:W-:Y:S04]  /*1880*/  BSSY.RECONVERGENT B0, `(.L_x_24) ;  /* 0x0000003000007945 */ /* 0x000fe80003800200 */
[----:B------:R-:W-:Y:S05]  /*1890*/  @P4 BRA `(.L_x_25) ;  /* 0x0000000000044947 */ /* 0x000fea0003800000 */
[----:B------:R-:W-:Y:S05]  /*18a0*/  BPT.TRAP 0x1 ;  /* 0x000000040000795c */ /* 0x000fea0000300000 */
.L_x_25:
[----:B------:R-:W-:Y:S05]  /*18b0*/  BSYNC.RECONVERGENT B0 ;  /* 0x0000000000007941 */ /* 0x000fea0003800200 */
.L_x_24:
[----:B------:R-:W-:Y:S02]  /*18c0*/  UIADD3 UR6, UPT, UPT, UR17, 0x1, URZ ;  /* 0x0000000111067890 */ /* 0x000fe4000fffe0ff */
[----:B------:R-:W-:Y:S02]  /*18d0*/  UIADD3 UR26, UP1, UPT, UR22, 0x80, URZ ;  /* 0x00000080161a7890 */ /* 0x000fe4000ff3e0ff */
[----:B------:R-:W-:Y:S02]  /*18e0*/  UISETP.NE.AND UP0, UPT, UR6, 0xd, UPT ;  /* 0x0000000d0600788c */ /* 0x000fe4000bf05270 */
[----:B------:R-:W-:Y:S02]  /*18f0*/  USHF.L.U32 UR34, UR16, 0x7, URZ ;  /* 0x0000000710227899 */ /* 0x000fe400080006ff */
[----:B------:R-:W-:Y:S02]  /*1900*/  USEL UR9, URZ, 0x1, UP0 ;  /* 0x00000001ff097887 */ /* 0x000fe40008000000 */
[----:B------:R-:W-:-:S02]  /*1910*/  USEL UR6, UR6, URZ, UP0 ;  /* 0x000000ff06067287 */ /* 0x000fc40008000000 */
[----:B------:R-:W-:Y:S02]  /*1920*/  UIADD3 UR20, UP0, UPT, UR22, 0x180, URZ ;  /* 0x0000018016147890 */ /* 0x000fe4000ff1e0ff */
[----:B------:R-:W-:Y:S01]  /*1930*/  ULEA UR8, UR6, UR4, 0x3 ;  /* 0x0000000406087291 */ /* 0x000fe2000f8e18ff */
[----:B------:R-:W-:Y:S01]  /*1940*/  LOP3.LUT R15, R15, UR9, RZ, 0x3c, !PT ;  /* 0x000000090f0f7c12 */ /* 0x000fe2000f8e3cff */
[----:B------:R-:W-:Y:S02]  /*1950*/  UIADD3.X UR27, UPT, UPT, URZ, UR23, URZ, UP1, !UPT ;  /* 0x00000017ff1b7290 */ /* 0x000fe40008ffe4ff */
[----:B------:R-:W-:Y:S01]  /*1960*/  UIADD3.X UR21, UPT, UPT, URZ, UR23, URZ, UP0, !UPT ;  /* 0x00000017ff157290 */ /* 0x000fe200087fe4ff */
[----:B-1----:R-:W-:Y:S01]  /*1970*/  SHF.L.U32 R2, R15, 0x1f, RZ ;  /* 0x0000001f0f027819 */ /* 0x002fe200000006ff */
[----:B------:R-:W-:Y:S01]  /*1980*/  UMOV UR18, 0x0 ;  /* 0x0000000000127882 */ /* 0x000fe20000000000 */
[----:B------:R-:W-:Y:S01]  /*1990*/  UMOV UR19, 0x10000000 ;  /* 0x1000000000137882 */ /* 0x000fe20000000000 */
[----:B------:R-:W-:Y:S01]  /*19a0*/  UMOV UR12, UR36 ;  /* 0x00000024000c7c82 */ /* 0x000fe20008000000 */
[----:B------:R1:W1:Y:S01]  /*19b0*/  SYNCS.PHASECHK.TRANS64.TRYWAIT P0, [UR8+0x68], R2 ;  /* 0x00006802ff0075a7 */ /* 0x0002620008001108 */
[----:B------:R-:W-:Y:S01]  /*19c0*/  ULEA UR8, UR17, UR4, 0xd ;  /* 0x0000000411087291 */ /* 0x000fe2000f8e68ff */
[----:B------:R-:W-:Y:S01]  /*19d0*/  UMOV UR9, UR33 ;  /* 0x0000002100097c82 */ /* 0x000fe20008000000 */
[----:B------:R-:W-:-:S02]  /*19e0*/  UMOV UR10, UR34 ;  /* 0x00000022000a7c82 */ /* 0x000fc40008000000 */
[----:B------:R-:W-:Y:S02]  /*19f0*/  UIADD3 UR32, UPT, UPT, UR8, 0x2400, URZ ;  /* 0x0000240008207890 */ /* 0x000fe4000fffe0ff */
[----:B------:R-:W-:Y:S02]  /*1a00*/  UIADD3 UR8, UPT, UPT, UR8, 0x1c400, URZ ;  /* 0x0001c40008087890 */ /* 0x000fe4000fffe0ff */
[----:B------:R-:W-:Y:S01]  /*1a10*/  UIADD3 UR16, UPT, UPT, UR16, 0x1, URZ ;  /* 0x0000000110107890 */ /* 0x000fe2000fffe0ff */
[----:B------:R-:W-:Y:S01]  /*1a20*/  UMOV UR24, UR5 ;  /* 0x0000000500187c82 */ /* 0x000fe20008000000 */
[----:B------:R-:W-:Y:S02]  /*1a30*/  UMOV UR17, UR6 ;  /* 0x0000000600117c82 */ /* 0x000fe40008000000 */
[----:B------:R-:W-:Y:S01]  /*1a40*/  UISETP.NE.AND UP0, UPT, UR16, UR5, UPT ;  /* 0x000000051000728c */ /* 0x000fe2000bf05270 */
[----:B------:R1:W-:Y:S02]  /*1a50*/  UTMALDG.3D [UR32], [UR26], desc[UR18] ;  /* 0x000012201a0075b4 */ /* 0x0003e40008011000 */
[----:B------:R1:W-:Y:S06]  /*1a60*/  UTMALDG.3D [UR8], [UR20], desc[UR18] ;  /* 0x00001208140075b4 */ /* 0x0003ec0008011000 */
[----:B------:R-:W-:Y:S05]  /*1a70*/  BRA.U UP0, `(.L_x_26) ;  /* 0xfffffffd00647547 */ /* 0x000fea000b83ffff */
.L_x_21:
[----:B-1----:R-:W-:Y:S01]  /*1a80*/  ULEA UR8, UR6, UR4, 0x3 ;  /* 0x0000000406087291 */ /* 0x002fe2000f8e18ff */
[----:B------:R-:W-:Y:S01]  /*1a90*/  SHF.L.U32 R2, R15, 0x1f, RZ ;  /* 0x0000001f0f027819 */ /* 0x000fe200000006ff */
[----:B------:R-:W-:Y:S01]  /*1aa0*/  @!P1 SYNCS.ARRIVE.TRANS64.A1T0 RZ, [UR4+0xe8], RZ ;  /* 0x0000e8ffffff99a7 */ /* 0x000fe20008100004 */
[----:B------:R-:W-:-:S06]  /*1ab0*/  UISETP.GT.AND UP0, UPT, UR15, UR14, UPT ;  /* 0x0000000e0f00728c */ /* 0x000fcc000bf04270 */
[----:B--2---:R1:W2:Y:S03]  /*1ac0*/  SYNCS.PHASECHK.TRANS64.TRYWAIT P0, [UR8+0x68], R2 ;  /* 0x00006802ff0075a7 */ /* 0x0042a60008001108 */
[----:B------:R-:W-:Y:S05]  /*1ad0*/  BRA.U !UP0, `(.L_x_27) ;  /* 0x0000000108a87547 */ /* 0x000fea000b800000 */
[----:B------:R-:W-:Y:S01]  /*1ae0*/  UIADD3 UR21, UPT, UPT, UR7, UR24, URZ ;  /* 0x0000001807157290 */ /* 0x000fe2000fffe0ff */
[----:B------:R-:W-:-:S11]  /*1af0*/  UMOV UR25, UR6 ;  /* 0x0000000600197c82 */ /* 0x000fd60008000000 */
.L_x_32:
[----:B-1----:R-:W-:Y:S01]  /*1b00*/  ULEA UR17, UR25, UR4, 0x3 ;  /* 0x0000000419117291 */ /* 0x002fe2000f8e18ff */
[----:B--2---:R-:W-:Y:S01]  /*1b10*/  @!P5 MOV R3, 0x4000 ;  /* 0x000040000003d802 */ /* 0x004fe20000000f00 */
[----:B--2---:R-:W-:Y:S10]  /*1b20*/  @P0 BRA `(.L_x_28) ;  /* 0x00000000000c0947 */ /* 0x004ff40003800000 */
[----:B------:R-:W-:-:S04]  /*1b30*/  SHF.L.U32 R5, R15, 0x1f, RZ ;  /* 0x0000001f0f057819 */ /* 0x000fc800000006ff */
[----:B------:R-:W2:Y:S02]  /*1b40*/  SYNCS.PHASECHK.TRANS64.TRYWAIT P0, [UR17+0x68], R5 ;  /* 0x00006805ff0075a7 */ /* 0x000ea40008001111 */
[----:B--2---:R-:W-:Y:S05]  /*1b50*/  @!P0 BRA `(.L_x_29) ;  /* 0x0000004c00448947 */ /* 0x004fea0003800000 */
.L_x_28:
[----:B------:R2:W-:Y:S01]  /*1b60*/  @!P5 SYNCS.ARRIVE.TRANS64 RZ, [UR17], R3 ;  /* 0x00000003ffffd9a7 */ /* 0x0005e20008000011 */
[----:B------:R-:W-:Y:S04]  /*1b70*/  BSSY.RECONVERGENT B0, `(.L_x_30) ;  /* 0x0000003000007945 */ /* 0x000fe80003800200 */
[----:B------:R-:W-:Y:S05]  /*1b80*/  @P4 BRA `(.L_x_31) ;  /* 0x0000000000044947 */ /* 0x000fea0003800000 */
[----:B------:R-:W-:Y:S05]  /*1b90*/  BPT.TRAP 0x1 ;  /* 0x000000040000795c */ /* 0x000fea0000300000 */
.L_x_31:
[----:B------:R-:W-:Y:S05]  /*1ba0*/  BSYNC.RECONVERGENT B0 ;  /* 0x0000000000007941 */ /* 0x000fea0003800200 */
.L_x_30:
        /* <DEDUP_REMOVED lines=20> */
[----:B------:R-:W-:Y:S01]  /*1cf0*/  UIADD3 UR8, UPT, UPT, UR8, 0x1c400, URZ ;  /* 0x0001c40008087890 */ /* 0x000fe2000fffe0ff */
[----:B------:R-:W-:Y:S01]  /*1d00*/  UMOV UR9, UR17 ;  /* 0x0000001100097c82 */ /* 0x000fe20008000000 */
[----:B------:R-:W-:Y:S01]  /*1d10*/  UMOV UR10, UR18 ;  /* 0x00000012000a7c82 */ /* 0x000fe20008000000 */
[----:B------:R-:W-:Y:S01]  /*1d20*/  UIADD3 UR24, UPT, UPT, UR24, 0x1, URZ ;  /* 0x0000000118187890 */ /* 0x000fe2000fffe0ff */
[----:B------:R-:W-:-:S03]  /*1d30*/  UMOV UR25, UR6 ;  /* 0x0000000600197c82 */ /* 0x000fc60008000000 */
[----:B------:R1:W-:Y:S01]  /*1d40*/  UTMALDG.3D [UR16], [UR30], desc[UR26] ;  /* 0x00001a101e0075b4 */ /* 0x0003e20008011000 */
[----:B------:R-:W-:Y:S01]  /*1d50*/  UISETP.NE.AND UP0, UPT, UR24, UR21, UPT ;  /* 0x000000151800728c */ /* 0x000fe2000bf05270 */
[----:B------:R1:W-:Y:S08]  /*1d60*/  UTMALDG.3D [UR8], [UR28], desc[UR26] ;  /* 0x00001a081c0075b4 */ /* 0x0003f00008011000 */
[----:B------:R-:W-:Y:S05]  /*1d70*/  BRA.U UP0, `(.L_x_32) ;  /* 0xfffffffd00607547 */ /* 0x000fea000b83ffff */
.L_x_27:
[C---:B-1----:R-:W-:Y:S01]  /*1d80*/  LEA R2, R14.reuse, UR4, 0x3 ;  /* 0x000000040e027c11 */ /* 0x042fe2000f8e18ff */
[----:B------:R-:W-:Y:S01]  /*1d90*/  NOP ;  /* 0x0000000000007918 */ /* 0x000fe20000000000 */
[----:B--2---:R-:W-:Y:S02]  /*1da0*/  SHF.L.U32 R3, R13, 0x1f, RZ ;  /* 0x0000001f0d037819 */ /* 0x004fe400000006ff */
[----:B------:R-:W-:Y:S02]  /*1db0*/  LEA R4, R14, UR4, 0x4 ;  /* 0x000000040e047c11 */ /* 0x000fe4000f8e20ff */
[----:B------:R-:W1:Y:S02]  /*1dc0*/  SYNCS.PHASECHK.TRANS64.TRYWAIT P0, [R2+URZ+0xf0], R3 ;  /* 0x0000f003020075a7 */ /* 0x000e6400080011ff */
[----:B-1----:R-:W-:Y:S05]  /*1dd0*/  @!P0 BRA `(.L_x_33) ;  /* 0x0000004800bc8947 */ /* 0x002fea0003800000 */
.L_x_108:
[----:B------:R-:W2:Y:S01]  /*1de0*/  LDS.128 R4, [R4+0x180] ;  /* 0x0001800004047984 */ /* 0x000ea20000000c00 */
[----:B---3--:R-:W-:Y:S01]  /*1df0*/  ISETP.GE.AND P0, PT, R40, 0x1, PT ;  /* 0x000000012800780c */ /* 0x008fe20003f06270 */
[----:B-1----:R-:W-:Y:S01]  /*1e00*/  VIADD R2, R2, 0x100 ;  /* 0x0000010002027836 */ /* 0x002fe20000000000 */
[----:B------:R-:W-:Y:S01]  /*1e10*/  @!PT LDS RZ, [RZ] ;  /* 0x00000000fffff984 */ /* 0x000fe20000000800 */
[----:B------:R-:W-:Y:S01]  /*1e20*/  @!PT LDS RZ, [RZ] ;  /* 0x00000000fffff984 */ /* 0x000fe20000000800 */
[----:B------:R-:W-:Y:S01]  /*1e30*/  @!PT LDS RZ, [RZ] ;  /* 0x00000000fffff984 */ /* 0x000fe20000000800 */
[----:B------:R-:W-:Y:S01]  /*1e40*/  @!PT LDS RZ, [RZ] ;  /* 0x00000000fffff984 */ /* 0x000fe20000000800 */
[----:B------:R1:W-:Y:S06]  /*1e50*/  MEMBAR.ALL.CTA ;  /* 0x0000000000007992 */ /* 0x0003ec0000008000 */
[----:B-1----:R-:W1:Y:S01]  /*1e60*/  FENCE.VIEW.ASYNC.S ;  /* 0x00000000000073c6 */ /* 0x002e620000000000 */
[----:B------:R-:W-:-:S04]  /*1e70*/  PRMT R2, RZ, 0x654, R2 ;  /* 0x00000654ff027816 */ /* 0x000fc80000000002 */
[----:B-1----:R1:W-:Y:S01]  /*1e80*/  SYNCS.ARRIVE.TRANS64.RED.A1T0 RZ, [R2+URZ], RZ ;  /* 0x000000ff02ff79a7 */ /* 0x0023e200081004ff */
[----:B--2---:R-:W-:-:S13]  /*1e90*/  LOP3.LUT P2, RZ, R6, 0x1, RZ, 0xc0, !PT ;  /* 0x0000000106ff7812 */ /* 0x004fda000784c0ff */
[----:B------:R-:W-:Y:S01]  /*1ea0*/  @P2 SHF.R.U32.HI R3, RZ, 0x10, R5 ;  /* 0x00000010ff032819 */ /* 0x000fe20000011605 */
[----:B------:R-:W-:Y:S01]  /*1eb0*/  VOTEU.ANY UP0, P2 ;  /* 0x0000000000ff7886 */ /* 0x000fe20001000100 */
[----:B------:R-:W-:Y:S02]  /*1ec0*/  @P2 MOV R11, R4 ;  /* 0x00000004000b2202 */ /* 0x000fe40000000f00 */
[----:B------:R-:W-:Y:S02]  /*1ed0*/  @P2 R2UR.BROADCAST UR8, R3 ;  /* 0x00000000030822ca */ /* 0x000fe400008e0000 */
[----:B------:R-:W-:-:S11]  /*1ee0*/  @P2 LOP3.LUT R8, R5, 0xffff, RZ, 0xc0, !PT ;  /* 0x0000ffff05082812 */ /* 0x000fd600078ec0ff */
[----:B------:R-:W-:Y:S01]  /*1ef0*/  @UP0 UMOV UR36, UR8 ;  /* 0x0000000800240c82 */ /* 0x000fe20008000000 */
[----:B-1----:R-:W-:Y:S05]  /*1f00*/  @!P0 BRA `(.L_x_34) ;  /* 0x0000000000b88947 */ /* 0x002fea0003800000 */
[----:B------:R-:W4:Y:S01]  /*1f10*/  LDC.64 R4, c[0x0][0xb18] ;  /* 0x0002c600ff047b82 */ /* 0x000f220000000a00 */
[----:B------:R-:W-:-:S07]  /*1f20*/  ISETP.NE.AND P3, PT, R40, 0x1, PT ;  /* 0x000000012800780c */ /* 0x000fce0003f65270 */
[----:B------:R-:W1:Y:S08]  /*1f30*/  LDC.64 R6, c[0x0][0xb10] ;  /* 0x0002c400ff067b82 */ /* 0x000e700000000a00 */
[----:B------:R-:W2:Y:S08]  /*1f40*/  LDC R16, c[0x0][0xb20] ;  /* 0x0002c800ff107b82 */ /* 0x000eb00000000800 */
[----:B------:R-:W3:Y:S01]  /*1f50*/  LDC R18, c[0x0][0xb0c] ;  /* 0x0002c300ff127b82 */ /* 0x000ee20000000800 */
[----:B----4-:R-:W-:Y:S01]  /*1f60*/  IMAD.HI.U32 R17, R0, R5, RZ ;  /* 0x0000000500117227 */ /* 0x010fe200078e00ff */
[----:B------:R-:W-:-:S03]  /*1f70*/  ISETP.NE.AND P0, PT, R4, 0x1, PT ;  /* 0x000000010400780c */ /* 0x000fc60003f05270 */
[----:B------:R-:W-:-:S03]  /*1f80*/  IMAD.HI.U32 R5, R8, R5, RZ ;  /* 0x0000000508057227 */ /* 0x000fc600078e00ff */
[----:B------:R-:W4:Y:S01]  /*1f90*/  LDC.64 R2, c[0x0][0xb28] ;  /* 0x0002ca00ff027b82 */ /* 0x000f220000000a00 */
[----:B-1----:R-:W-:-:S04]  /*1fa0*/  IMAD.HI.U32 R20, R9, R6, RZ ;  /* 0x0000000609147227 */ /* 0x002fc800078e00ff */
[----:B------:R-:W-:Y:S01]  /*1fb0*/  IMAD.HI.U32 R22, R11, R6, RZ ;  /* 0x000000060b167227 */ /* 0x000fe200078e00ff */
[----:B------:R-:W-:Y:S02]  /*1fc0*/  SHF.R.U32.HI R20, RZ, R7, R20 ;  /* 0x00000007ff147219 */ /* 0x000fe40000011614 */
[-C--:B--2---:R-:W-:Y:S02]  /*1fd0*/  SHF.R.U32.HI R17, RZ, R16.reuse, R17 ;  /* 0x00000010ff117219 */ /* 0x084fe40000011611 */
[----:B------:R-:W-:Y:S02]  /*1fe0*/  SHF.R.U32.HI R5, RZ, R16, R5 ;  /* 0x00000010ff057219 */ /* 0x000fe40000011605 */
[----:B------:R-:W-:Y:S02]  /*1ff0*/  SEL R17, R0, R17, !P0 ;  /* 0x0000001100117207 */ /* 0x000fe40004000000 */
[----:B------:R-:W-:Y:S02]  /*2000*/  SHF.R.U32.HI R22, RZ, R7, R22 ;  /* 0x00000007ff167219 */ /* 0x000fe40000011616 */
[----:B---3--:R-:W-:-:S02]  /*2010*/  ISETP.NE.AND P1, PT, R18, 0x1, PT ;  /* 0x000000011200780c */ /* 0x008fc40003f25270 */
[----:B------:R-:W-:Y:S02]  /*2020*/  SEL R5, R8, R5, !P0 ;  /* 0x0000000508057207 */ /* 0x000fe40004000000 */
[----:B------:R-:W-:Y:S02]  /*2030*/  SEL R19, R9, R20, !P1 ;  /* 0x0000001409137207 */ /* 0x000fe40004800000 */
[----:B------:R-:W-:Y:S01]  /*2040*/  SEL R7, R11, R22, !P1 ;  /* 0x000000160b077207 */ /* 0x000fe20004800000 */
[----:B----4-:R-:W-:-:S04]  /*2050*/  IMAD.HI.U32 R20, R17, R2, RZ ;  /* 0x0000000211147227 */ /* 0x010fc800078e00ff */
[----:B------:R-:W-:Y:S01]  /*2060*/  IMAD.HI.U32 R6, R19, R2, RZ ;  /* 0x0000000213067227 */ /* 0x000fe200078e00ff */
[----:B------:R-:W-:-:S04]  /*2070*/  @P3 SHF.R.U32.HI R17, RZ, R3, R20 ;  /* 0x00000003ff113219 */ /* 0x000fc80000011614 */
[----:B------:R-:W-:Y:S01]  /*2080*/  @P3 SHF.R.U32.HI R19, RZ, R3, R6 ;  /* 0x00000003ff133219 */ /* 0x000fe20000011606 */
[----:B------:R-:W-:-:S04]  /*2090*/  IMAD R17, R40, R17, RZ ;  /* 0x0000001128117224 */ /* 0x000fc800078e02ff */
[----:B------:R-:W-:Y:S01]  /*20a0*/  IMAD R6, R40, R19, RZ ;  /* 0x0000001328067224 */ /* 0x000fe200078e02ff */
[C---:B------:R-:W-:Y:S02]  /*20b0*/  ISETP.GE.AND P0, PT, R5.reuse, R17, PT ;  /* 0x000000110500720c */ /* 0x040fe40003f06270 */
[----:B------:R-:W-:Y:S02]  /*20c0*/  IADD3 R17, PT, PT, -R5, RZ, RZ ;  /* 0x000000ff05117210 */ /* 0x000fe40007ffe1ff */
[----:B------:R-:W-:Y:S01]  /*20d0*/  ISETP.GE.OR P0, PT, R7, R6, P0 ;  /* 0x000000060700720c */ /* 0x000fe20000706670 */
[----:B------:R-:W-:-:S04]  /*20e0*/  IMAD.HI.U32 R6, R5, R2, RZ ;  /* 0x0000000205067227 */ /* 0x000fc800078e00ff */
[----:B------:R-:W-:Y:S01]  /*20f0*/  IMAD R8, R4, R17, R8 ;  /* 0x0000001104087224 */ /* 0x000fe200078e0208 */
[----:B------:R-:W-:-:S04]  /*2100*/  SHF.R.U32.HI R6, RZ, R3, R6 ;  /* 0x00000003ff067219 */ /* 0x000fc80000011606 */
[----:B------:R-:W-:-:S03]  /*2110*/  SEL R6, R5, R6, !P3 ;  /* 0x0000000605067207 */ /* 0x000fc60005800000 */
[----:B------:R-:W-:-:S04]  /*2120*/  @!P0 IMAD.HI.U32 R16, R7, R2, RZ ;  /* 0x0000000207108227 */ /* 0x000fc800078e00ff */
[----:B------:R-:W-:Y:S01]  /*2130*/  IMAD.MOV R2, RZ, RZ, -R6 ;  /* 0x000000ffff027224 */ /* 0x000fe200078e0a06 */
[----:B------:R-:W-:-:S03]  /*2140*/  @!P0 SHF.R.U32.HI R16, RZ, R3, R16 ;  /* 0x00000003ff108219 */ /* 0x000fc60000011610 */
[----:B------:R-:W-:Y:S01]  /*2150*/  IMAD R2, R40, R2, R5 ;  /* 0x0000000228027224 */ /* 0x000fe200078e0205 */
[----:B------:R-:W-:-:S05]  /*2160*/  @!P0 SEL R3, R7, R16, !P3 ;  /* 0x0000001007038207 */ /* 0x000fca0005800000 */
[--C-:B------:R-:W-:Y:S02]  /*2170*/  @!P0 IMAD.IADD R6, R6, 0x1, -R3.reuse ;  /* 0x0000000106068824 */ /* 0x100fe400078e0a03 */
[----:B------:R-:W-:Y:S01]  /*2180*/  @!P0 IMAD R3, R2, R19, R3 ;  /* 0x0000001302038224 */ /* 0x000fe200078e0203 */
[----:B------:R-:W-:Y:S01]  /*2190*/  IADD3 R2, PT, PT, -R7, RZ, RZ ;  /* 0x000000ff07027210 */ /* 0x000fe20007ffe1ff */
[----:B------:R-:W-:Y:S02]  /*21a0*/  @!P0 IMAD R5, R40, R6, R7 ;  /* 0x0000000628058224 */ /* 0x000fe400078e0207 */
[----:B------:R-:W-:Y:S02]  /*21b0*/  @!P0 IMAD.MOV.U32 R7, RZ, RZ, R3 ;  /* 0x000000ffff078224 */ /* 0x000fe400078e0003 */
[----:B------:R-:W-:Y:S02]  /*21c0*/  IMAD R2, R18, R2, R11 ;  /* 0x0000000212027224 */ /* 0x000fe400078e020b */
[----:B------:R-:W-:-:S02]  /*21d0*/  IMAD R8, R5, R4, R8 ;  /* 0x0000000405087224 */ /* 0x000fc400078e0208 */
[----:B------:R-:W-:Y:S02]  /*21e0*/  IMAD R11, R7, R18, R2 ;  /* 0x00000012070b7224 */ /* 0x000fe400078e0202 */
.L_x_34:
[----:B------:R-:W1:Y:S02]  /*21f0*/  LDCU UR8, c[0x0][0xb30] ;  /* 0x00016600ff0877ac */ /* 0x000e640008000800 */
[----:B-1----:R-:W-:-:S09]  /*2200*/  UISETP.NE.AND UP0, UPT, UR8, 0x1, UPT ;  /* 0x000000010800788c */ /* 0x002fd2000bf05270 */
[----:B------:R-:W-:Y:S05]  /*2210*/  BRA.U UP0, `(.L_x_35) ;  /* 0x0000000100407547 */ /* 0x000fea000b800000 */
[----:B------:R-:W1:Y:S08]  /*2220*/  LDC.64 R4, c[0x0][0xb10] ;  /* 0x0002c400ff047b82 */ /* 0x000e700000000a00 */
[----:B------:R-:W2:Y:S08]  /*2230*/  LDC.64 R2, c[0x0][0xb18] ;  /* 0x0002c600ff027b82 */ /* 0x000eb00000000a00 */
[----:B------:R-:W3:Y:S08]  /*2240*/  LDC R6, c[0x0][0xb20] ;  /* 0x0002c800ff067b82 */ /* 0x000ef00000000800 */
[----:B------:R-:W4:Y:S01]  /*2250*/  LDC R16, c[0x0][0xb0c] ;  /* 0x0002c300ff107b82 */ /* 0x000f220000000800 */
[----:B-1----:R-:W-:-:S05]  /*2260*/  IMAD.HI.U32 R4, R11, R4, RZ ;  /* 0x000000040b047227 */ /* 0x002fca00078e00ff */
[----:B------:R-:W-:Y:S01]  /*2270*/  SHF.R.U32.HI R4, RZ, R5, R4 ;  /* 0x00000005ff047219 */ /* 0x000fe20000011604 */
[----:B--2---:R-:W-:Y:S01]  /*2280*/  IMAD.HI.U32 R3, R8, R3, RZ ;  /* 0x0000000308037227 */ /* 0x004fe200078e00ff */
[----:B------:R-:W-:-:S04]  /*2290*/  ISETP.NE.AND P0, PT, R2, 0x1, PT ;  /* 0x000000010200780c */ /* 0x000fc80003f05270 */
[----:B---3--:R-:W-:-:S04]  /*22a0*/  SHF.R.U32.HI R3, RZ, R6, R3 ;  /* 0x00000006ff037219 */ /* 0x008fc80000011603 */
[----:B------:R-:W-:Y:S02]  /*22b0*/  SEL R3, R8, R3, !P0 ;  /* 0x0000000308037207 */ /* 0x000fe40004000000 */
[----:B----4-:R-:W-:-:S04]  /*22c0*/  ISETP.NE.AND P1, PT, R16, 0x1, PT ;  /* 0x000000011000780c */ /* 0x010fc80003f25270 */
[----:B------:R-:W-:-:S05]  /*22d0*/  SEL R4, R11, R4, !P1 ;  /* 0x000000040b047207 */ /* 0x000fca0004800000 */
[----:B------:R-:W-:Y:S02]  /*22e0*/  IMAD.IADD R5, R3, 0x1, -R4 ;  /* 0x0000000103057824 */ /* 0x000fe400078e0a04 */
[----:B------:R-:W-:Y:S02]  /*22f0*/  IMAD.IADD R3, R4, 0x1, -R3 ;  /* 0x0000000104037824 */ /* 0x000fe400078e0a03 */
[----:B------:R-:W-:Y:S02]  /*2300*/  IMAD R11, R5, R16, R11 ;  /* 0x00000010050b7224 */ /* 0x000fe400078e020b */
[----:B------:R-:W-:-:S07]  /*2310*/  IMAD R8, R3, R2, R8 ;  /* 0x0000000203087224 */ /* 0x000fce00078e0208 */
.L_x_35:
[----:B------:R-:W-:Y:S01]  /*2320*/  VIADD R14, R14, 0x1 ;  /* 0x000000010e0e7836 */ /* 0x000fe20000000000 */
[----:B------:R-:W-:Y:S01]  /*2330*/  PLOP3.LUT P1, PT, PT, PT, PT, 0x80, 0x8 ;  /* 0x000000000008781c */ /* 0x000fe20003f2f070 */
[----:B------:R-:W-:Y:S02]  /*2340*/  IMAD.IADD R97, R11, 0x1, R90 ;  /* 0x000000010b617824 */ /* 0x000fe400078e025a */
[----:B------:R-:W-:Y:S01]  /*2350*/  IMAD.IADD R91, R8, 0x1, R79 ;  /* 0x00000001085b7824 */ /* 0x000fe200078e024f */
[----:B------:R-:W-:-:S04]  /*2360*/  ISETP.NE.AND P0, PT, R14, 0x2, PT ;  /* 0x000000020e00780c */ /* 0x000fc80003f05270 */
[----:B------:R-:W-:Y:S02]  /*2370*/  SEL R2, RZ, 0x1, P0 ;  /* 0x00000001ff027807 */ /* 0x000fe40000000000 */
[----:B------:R-:W-:Y:S02]  /*2380*/  SEL R14, R14, RZ, P0 ;  /* 0x000000ff0e0e7207 */ /* 0x000fe40000000000 */
[----:B------:R-:W-:Y:S01]  /*2390*/  LOP3.LUT R13, R13, R2, RZ, 0x3c, !PT ;  /* 0x000000020d0d7212 */ /* 0x000fe200078e3cff */
[----:B------:R-:W-:Y:S06]  /*23a0*/  @P2 BRA `(.L_x_36) ;  /* 0xfffffff000a02947 */ /* 0x000fec000383ffff */
[----:B------:R-:W-:Y:S01]  /*23b0*/  UIADD3 UR4, UPT, UPT, UR4, 0x68, URZ ;  /* 0x0000006804047890 */ /* 0x000fe2000fffe0ff */
[----:B------:R-:W-:-:S03]  /*23c0*/  SHF.L.U32 R3, R15, 0x1f, RZ ;  /* 0x0000001f0f037819 */ /* 0x000fc600000006ff */
[----:B------:R-:W-:-:S09]  /*23d0*/  ULEA UR5, UR6, UR4, 0x3 ;  /* 0x0000000406057291 */ /* 0x000fd2000f8e18ff */
[----:B------:R-:W1:Y:S02]  /*23e0*/  SYNCS.PHASECHK.TRANS64.TRYWAIT P0, [UR5], R3 ;  /* 0x00000003ff0075a7 */ /* 0x000e640008001105 */
[----:B-1----:R-:W-:Y:S05]  /*23f0*/  @!P0 BRA `(.L_x_37) ;  /* 0x0000004400488947 */ /* 0x002fea0003800000 */
.L_x_110:
[----:B------:R-:W-:-:S04]  /*2400*/  UIADD3 UR6, UPT, UPT, UR6, 0x1, URZ ;  /* 0x0000000106067890 */ /* 0x000fc8000fffe0ff */
[----:B------:R-:W-:-:S04]  /*2410*/  UISETP.NE.AND UP0, UPT, UR6, 0xd, UPT ;  /* 0x0000000d0600788c */ /* 0x000fc8000bf05270 */
[----:B------:R-:W-:Y:S02]  /*2420*/  USEL UR7, URZ, 0x1, UP0 ;  /* 0x00000001ff077887 */ /* 0x000fe40008000000 */
[----:B------:R-:W-:-:S04]  /*2430*/  USEL UR6, UR6, URZ, UP0 ;  /* 0x000000ff06067287 */ /* 0x000fc80008000000 */
[----:B------:R-:W-:Y:S01]  /*2440*/  ULEA UR5, UR6, UR4, 0x3 ;  /* 0x0000000406057291 */ /* 0x000fe2000f8e18ff */
[----:B------:R-:W-:-:S04]  /*2450*/  LOP3.LUT R2, R15, UR7, RZ, 0x3c, !PT ;  /* 0x000000070f027c12 */ /* 0x000fc8000f8e3cff */
[----:B-1----:R-:W-:-:S04]  /*2460*/  SHF.L.U32 R3, R2, 0x1f, RZ ;  /* 0x0000001f02037819 */ /* 0x002fc800000006ff */
[----:B------:R-:W1:Y:S02]  /*2470*/  SYNCS.PHASECHK.TRANS64.TRYWAIT P0, [UR5], R3 ;  /* 0x00000003ff0075a7 */ /* 0x000e640008001105 */
[----:B-1----:R-:W-:Y:S05]  /*2480*/  @!P0 BRA `(.L_x_38) ;  /* 0x00000044003c8947 */ /* 0x002fea0003800000 */
.L_x_112:
        /* <DEDUP_REMOVED lines=9> */
.L_x_114:
        /* <DEDUP_REMOVED lines=9> */
.L_x_116:
        /* <DEDUP_REMOVED lines=9> */
.L_x_118:
        /* <DEDUP_REMOVED lines=9> */
.L_x_120:
        /* <DEDUP_REMOVED lines=9> */
.L_x_122:
        /* <DEDUP_REMOVED lines=9> */
.L_x_124:
        /* <DEDUP_REMOVED lines=9> */
.L_x_126:
        /* <DEDUP_REMOVED lines=9> */
.L_x_128:
        /* <DEDUP_REMOVED lines=9> */
.L_x_130:
        /* <DEDUP_REMOVED lines=9> */
.L_x_132:
[----:B------:R-:W-:-:S04]  /*2a30*/  UIADD3 UR6, UPT, UPT, UR6, 0x1, URZ ;  /* 0x0000000106067890 */ /* 0x000fc8000fffe0ff */
[----:B------:R-:W-:-:S04]  /*2a40*/  UISETP.NE.AND UP0, UPT, UR6, 0xd, UPT ;  /* 0x0000000d0600788c */ /* 0x000fc8000bf05270 */
[----:B------:R-:W-:Y:S02]  /*2a50*/  USEL UR5, URZ, 0x1, UP0 ;  /* 0x00000001ff057887 */ /* 0x000fe40008000000 */
[----:B------:R-:W-:-:S04]  /*2a60*/  USEL UR6, UR6, URZ, UP0 ;  /* 0x000000ff06067287 */ /* 0x000fc80008000000 */
[----:B------:R-:W-:Y:S01]  /*2a70*/  ULEA UR6, UR6, UR4, 0x3 ;  /* 0x0000000406067291 */ /* 0x000fe2000f8e18ff */
[----:B-1----:R-:W-:-:S04]  /*2a80*/  LOP3.LUT R3, R2, UR5, RZ, 0x3c, !PT ;  /* 0x0000000502037c12 */ /* 0x002fc8000f8e3cff */
[----:B------:R-:W-:Y:S01]  /*2a90*/  SHF.L.U32 R3, R3, 0x1f, RZ ;  /* 0x0000001f03037819 */ /* 0x000fe200000006ff */
[----:B----4-:R-:W-:-:S07]  /*2aa0*/  IMAD.U32 R0, RZ, RZ, UR6 ;  /* 0x00000006ff007e24 */ /* 0x010fce000f8e00ff */
.L_x_49:
[----:B-1----:R1:W2:Y:S02]  /*2ab0*/  SYNCS.PHASECHK.TRANS64.TRYWAIT P0, [R0+URZ], R3 ;  /* 0x00000003000075a7 */ /* 0x0022a400080011ff */
[----:B--2---:R-:W-:Y:S05]  /*2ac0*/  @!P0 NANOSLEEP.SYNCS 0x989680 ;  /* 0x009896800000895d */ /* 0x004fea0003900000 */
[----:B------:R-:W2:Y:S02]  /*2ad0*/  @!P0 SYNCS.PHASECHK.TRANS64 P0, [R0+URZ], R3 ;  /* 0x00000003000085a7 */ /* 0x000ea400080010ff */
[----:B--2---:R-:W-:Y:S05]  /*2ae0*/  @P0 EXIT ;  /* 0x000000000000094d */ /* 0x004fea0003800000 */
[----:B------:R-:W-:Y:S05]  /*2af0*/  BRA `(.L_x_49) ;  /* 0xfffffffc00ec7947 */ /* 0x000fea000383ffff */
.L_x_18:
[----:B------:R-:W-:-:S04]  /*2b00*/  UISETP.NE.AND UP1, UPT, UR37, URZ, UPT ;  /* 0x000000ff2500728c */ /* 0x000fc8000bf25270 */
[----:B------:R-:W-:-:S09]  /*2b10*/  UISETP.NE.OR UP1, UPT, UR8, 0x1, UP1 ;  /* 0x000000010800788c */ /* 0x000fd20008f25670 */
[----:B------:R-:W-:Y:S05]  /*2b20*/  BRA.U UP1, `(.L_x_50) ;  /* 0x0000000501487547 */ /* 0x000fea000b800000 */
[----:B------:R-:W-:Y:S01]  /*2b30*/  ISETP.NE.AND P2, PT, R2, RZ, PT ;  /* 0x000000ff0200720c */ /* 0x000fe20003f45270 */
[----:B------:R-:W-:Y:S01]  /*2b40*/  IMAD.MOV.U32 R12, RZ, RZ, 0x1 ;  /* 0x00000001ff0c7424 */ /* 0x000fe200078e00ff */
[----:B------:R-:W-:Y:S02]  /*2b50*/  CS2R R10, SRZ ;  /* 0x00000000000a7805 */ /* 0x000fe4000001ff00 */
[----:B------:R-:W-:Y:S01]  /*2b60*/  CS2R R8, SRZ ;  /* 0x0000000000087805 */ /* 0x000fe2000001ff00 */
[----:B------:R-:W-:Y:S01]  /*2b70*/  UMOV UR4, 0x400 ;  /* 0x0000040000047882 */ /* 0x000fe20000000000 */
[----:B------:R-:W-:Y:S01]  /*2b80*/  UMOV UR6, URZ ;  /* 0x000000ff00067c82 */ /* 0x000fe20008000000 */
[----:B------:R-:W-:-:S12]  /*2b90*/  ULEA UR37, UR37, UR4, 0x18 ;  /* 0x0000000425257291 */ /* 0x000fd8000f8ec0ff */
.L_x_54:
[----:B------:R-:W-:Y:S02]  /*2ba0*/  LEA R0, R8, UR37, 0x3 ;  /* 0x0000002508007c11 */ /* 0x000fe4000f8e18ff */
[----:B------:R-:W-:-:S03]  /*2bb0*/  SHF.L.U32 R5, R9, 0x1f, RZ ;  /* 0x0000001f09057819 */ /* 0x000fc600000006ff */
[----:B------:R-:W-:Y:S01]  /*2bc0*/  VIADD R4, R0, 0x160 ;  /* 0x0000016000047836 */ /* 0x000fe20000000000 */
[----:B------:R-:W1:Y:S02]  /*2bd0*/  SYNCS.PHASECHK.TRANS64.TRYWAIT P0, [R0+URZ+0x150], R5 ;  /* 0x00015005000075a7 */ /* 0x000e6400080011ff */
[----:B-1----:R-:W-:Y:S05]  /*2be0*/  @!P0 BRA `(.L_x_51) ;  /* 0x00000040006c8947 */ /* 0x002fea0003800000 */
.L_x_133:
[----:B------:R-:W-:Y:S01]  /*2bf0*/  ULEA UR5, UR6, UR37, 0x3 ;  /* 0x0000002506057291 */ /* 0x000fe2000f8e18ff */
[----:B------:R-:W-:Y:S02]  /*2c00*/  PRMT R4, RZ, 0x654, R4 ;  /* 0x00000654ff047816 */ /* 0x000fe40000000004 */
[----:B-1----:R-:W-:Y:S01]  /*2c10*/  SHF.L.U32 R5, R12, 0x1f, RZ ;  /* 0x0000001f0c057819 */ /* 0x002fe200000006ff */
[----:B------:R-:W-:Y:S01]  /*2c20*/  UIADD3 UR4, UPT, UPT, UR5, 0xf0, URZ ;  /* 0x000000f005047890 */ /* 0x000fe2000fffe0ff */
[----:B------:R1:W-:Y:S05]  /*2c30*/  SYNCS.ARRIVE.TRANS64.RED.A1T0 RZ, [R4+URZ], RZ ;  /* 0x000000ff04ff79a7 */ /* 0x0003ea00081004ff */
[----:B------:R-:W-:Y:S01]  /*2c40*/  IMAD.U32 R7, RZ, RZ, UR4 ;  /* 0x00000004ff077e24 */ /* 0x000fe2000f8e00ff */
[----:B------:R-:W2:Y:S04]  /*2c50*/  SYNCS.PHASECHK.TRANS64.TRYWAIT P0, [UR5+0x100], R5 ;  /* 0x00010005ff0075a7 */ /* 0x000ea80008001105 */
[----:B------:R-:W-:Y:S01]  /*2c60*/  PRMT R6, R2, 0x654, R7 ;  /* 0x0000065402067816 */ /* 0x000fe20000000007 */
[----:B-1----:R-:W-:Y:S01]  /*2c70*/  @!P2 IMAD.MOV.U32 R4, RZ, RZ, 0x10 ;  /* 0x00000010ff04a424 */ /* 0x002fe200078e00ff */
[----:B--2---:R-:W-:Y:S06]  /*2c80*/  @!P0 BRA `(.L_x_52) ;  /* 0x0000004000588947 */ /* 0x004fec0003800000 */
.L_x_135:
[----:B------:R-:W-:Y:S01]  /*2c90*/  ULEA UR4, UR6, UR37, 0x4 ;  /* 0x0000002506047291 */ /* 0x000fe2000f8e20ff */
[----:B------:R-:W-:Y:S01]  /*2ca0*/  SEL R3, R6, R3, !P2 ;  /* 0x0000000306037207 */ /* 0x000fe20005000000 */
[----:B------:R-:W-:Y:S01]  /*2cb0*/  UIADD3 UR5, UPT, UPT, UR5, 0xf0, URZ ;  /* 0x000000f005057890 */ /* 0x000fe2000fffe0ff */
[----:B-1----:R-:W-:Y:S01]  /*2cc0*/  LEA R0, R11, UR37, 0x3 ;  /* 0x000000250b007c11 */ /* 0x002fe2000f8e18ff */
[----:B------:R-:W-:Y:S01]  /*2cd0*/  UIADD3 UR4, UPT, UPT, UR4, 0x180, URZ ;  /* 0x0000018004047890 */ /* 0x000fe2000fffe0ff */
[----:B------:R-:W-:Y:S01]  /*2ce0*/  SHF.L.U32 R5, R10, 0x1f, RZ ;  /* 0x0000001f0a057819 */ /* 0x000fe200000006ff */
[----:B------:R1:W-:Y:S01]  /*2cf0*/  @!P2 SYNCS.ARRIVE.TRANS64.RED RZ, [R3+URZ], R4 ;  /* 0x0000000403ffa9a7 */ /* 0x0003e200080004ff */
[----:B------:R-:W-:Y:S01]  /*2d00*/  UIADD3 UR6, UPT, UPT, UR6, 0x1, URZ ;  /* 0x0000000106067890 */ /* 0x000fe2000fffe0ff */
[----:B------:R-:W-:-:S03]  /*2d10*/  VIADD R8, R8, 0x1 ;  /* 0x0000000108087836 */ /* 0x000fc60000000000 */
[----:B------:R-:W-:Y:S02]  /*2d20*/  UISETP.NE.AND UP0, UPT, UR6, 0x2, UPT ;  /* 0x000000020600788c */ /* 0x000fe4000bf05270 */
[----:B------:R-:W-:Y:S06]  /*2d30*/  UGETNEXTWORKID.BROADCAST [UR4], [UR5] ;  /* 0x00000000040073ca */ /* 0x000fec0008000100 */
[----:B------:R-:W-:Y:S01]  /*2d40*/  USEL UR4, URZ, 0x1, UP0 ;  /* 0x00000001ff047887 */ /* 0x000fe20008000000 */
[----:B------:R-:W-:Y:S01]  /*2d50*/  ISETP.NE.AND P0, PT, R8, 0x2, PT ;  /* 0x000000020800780c */ /* 0x000fe20003f05270 */
[----:B------:R-:W-:Y:S01]  /*2d60*/  USEL UR6, UR6, URZ, UP0 ;  /* 0x000000ff06067287 */ /* 0x000fe20008000000 */
[----:B------:R-:W2:Y:S03]  /*2d70*/  SYNCS.PHASECHK.TRANS64.TRYWAIT P1, [R0+URZ+0xf0], R5 ;  /* 0x0000f005000075a7 */ /* 0x000ea600080211ff */
[----:B------:R-:W-:Y:S01]  /*2d80*/  LOP3.LUT R12, R12, UR4, RZ, 0x3c, !PT ;  /* 0x000000040c0c7c12 */ /* 0x000fe2000f8e3cff */
[----:B-12---:R-:W-:Y:S07]  /*2d90*/  @!P1 BRA `(.L_x_53) ;  /* 0x00000040002c9947 */ /* 0x006fee0003800000 */
.L_x_136:
[C---:B------:R-:W-:Y:S01]  /*2da0*/  LEA R4, R11.reuse, UR37, 0x4 ;  /* 0x000000250b047c11 */ /* 0x040fe2000f8e20ff */
[----:B-1----:R-:W-:Y:S01]  /*2db0*/  VIADD R0, R0, 0x100 ;  /* 0x0000010000007836 */ /* 0x002fe20000000000 */
[----:B------:R-:W-:Y:S01]  /*2dc0*/  SEL R8, R8, RZ, P0 ;  /* 0x000000ff08087207 */ /* 0x000fe20000000000 */
[----:B------:R-:W-:-:S03]  /*2dd0*/  VIADD R11, R11, 0x1 ;  /* 0x000000010b0b7836 */ /* 0x000fc60000000000 */
[----:B------:R-:W1:Y:S01]  /*2de0*/  LDS.128 R4, [R4+0x180] ;  /* 0x0001800004047984 */ /* 0x000e620000000c00 */
[----:B------:R-:W-:Y:S02]  /*2df0*/  PRMT R0, RZ, 0x654, R0 ;  /* 0x00000654ff007816 */ /* 0x000fe40000000000 */
[C---:B------:R-:W-:Y:S01]  /*2e00*/  ISETP.NE.AND P1, PT, R11.reuse, 0x2, PT ;  /* 0x000000020b00780c */ /* 0x040fe20003f25270 */
[----:B------:R-:W-:Y:S01]  /*2e10*/  @!PT LDS RZ, [RZ] ;  /* 0x00000000fffff984 */ /* 0x000fe20000000800 */
[----:B------:R-:W-:Y:S01]  /*2e20*/  @!PT LDS RZ, [RZ] ;  /* 0x00000000fffff984 */ /* 0x000fe20000000800 */
[----:B------:R-:W-:Y:S01]  /*2e30*/  @!PT LDS RZ, [RZ] ;  /* 0x00000000fffff984 */ /* 0x000fe20000000800 */
[----:B------:R-:W-:Y:S01]  /*2e40*/  @!PT LDS RZ, [RZ] ;  /* 0x00000000fffff984 */ /* 0x000fe20000000800 */
[----:B------:R2:W-:Y:S06]  /*2e50*/  MEMBAR.ALL.CTA ;  /* 0x0000000000007992 */ /* 0x0005ec0000008000 */
[----:B--2---:R-:W2:Y:S01]  /*2e60*/  FENCE.VIEW.ASYNC.S ;  /* 0x00000000000073c6 */ /* 0x004ea20000000000 */
[----:B------:R-:W-:Y:S01]  /*2e70*/  SEL R11, R11, RZ, P1 ;  /* 0x000000ff0b0b7207 */ /* 0x000fe20000800000 */
[----:B--2---:R2:W-:Y:S01]  /*2e80*/  SYNCS.ARRIVE.TRANS64.RED.A1T0 RZ, [R0+URZ], RZ ;  /* 0x000000ff00ff79a7 */ /* 0x0045e200081004ff */
[----:B-1----:R-:W-:-:S02]  /*2e90*/  LOP3.LUT P3, RZ, R6, 0x1, RZ, 0xc0, !PT ;  /* 0x0000000106ff7812 */ /* 0x002fc4000786c0ff */
[----:B------:R-:W-:-:S04]  /*2ea0*/  SEL R5, RZ, 0x1, P1 ;  /* 0x00000001ff057807 */ /* 0x000fc80000800000 */
[----:B------:R-:W-:Y:S02]  /*2eb0*/  LOP3.LUT R10, R10, R5, RZ, 0x3c, !PT ;  /* 0x000000050a0a7212 */ /* 0x000fe400078e3cff */
[----:B--2---:R-:W-:-:S04]  /*2ec0*/  SEL R0, RZ, 0x1, P0 ;  /* 0x00000001ff007807 */ /* 0x004fc80000000000 */
[----:B------:R-:W-:Y:S01]  /*2ed0*/  LOP3.LUT R9, R9, R0, RZ, 0x3c, !PT ;  /* 0x0000000009097212 */ /* 0x000fe200078e3cff */
[----:B------:R-:W-:Y:S06]  /*2ee0*/  @P3 BRA `(.L_x_54) ;  /* 0xfffffffc002c3947 */ /* 0x000fec000383ffff */
[----:B------:R-:W-:Y:S01]  /*2ef0*/  ULEA UR5, UR6, UR37, 0x3 ;  /* 0x0000002506057291 */ /* 0x000fe2000f8e18ff */
[----:B------:R-:W-:-:S08]  /*2f00*/  SHF.L.U32 R3, R12, 0x1f, RZ ;  /* 0x0000001f0c037819 */ /* 0x000fd000000006ff */
[----:B------:R-:W1:Y:S02]  /*2f10*/  SYNCS.PHASECHK.TRANS64 P0, [UR5+0x100], R3 ;  /* 0x00010003ff0075a7 */ /* 0x000e640008001005 */
[----:B-1----:R-:W-:Y:S05]  /*2f20*/  @P0 BRA `(.L_x_55) ;  /* 0x0000000000080947 */ /* 0x002fea0003800000 */
[----:B------:R-:W1:Y:S02]  /*2f30*/  SYNCS.PHASECHK.TRANS64.TRYWAIT P0, [UR5+0x100], R3 ;  /* 0x00010003ff0075a7 */ /* 0x000e640008001105 */
[----:B-1----:R-:W-:Y:S05]  /*2f40*/  @!P0 BRA `(.L_x_56) ;  /* 0x0000003c00d48947 */ /* 0x002fea0003800000 */
.L_x_55:
[----:B------:R-:W-:-:S04]  /*2f50*/  UIADD3 UR4, UPT, UPT, UR6, 0x1, URZ ;  /* 0x0000000106047890 */ /* 0x000fc8000fffe0ff */
[----:B------:R-:W-:-:S04]  /*2f60*/  UISETP.NE.AND UP0, UPT, UR4, 0x2, UPT ;  /* 0x000000020400788c */ /* 0x000fc8000bf05270 */
[----:B------:R-:W-:Y:S02]  /*2f70*/  USEL UR7, URZ, 0x1, UP0 ;  /* 0x00000001ff077887 */ /* 0x000fe40008000000 */
[----:B------:R-:W-:-:S04]  /*2f80*/  USEL UR4, UR4, URZ, UP0 ;  /* 0x000000ff04047287 */ /* 0x000fc80008000000 */
[----:B------:R-:W-:Y:S01]  /*2f90*/  ULEA UR4, UR4, UR37, 0x3 ;  /* 0x0000002504047291 */ /* 0x000fe2000f8e18ff */
[----:B-1----:R-:W-:-:S04]  /*2fa0*/  LOP3.LUT R3, R12, UR7, RZ, 0x3c, !PT ;  /* 0x000000070c037c12 */ /* 0x002fc8000f8e3cff */
[----:B------:R-:W-:-:S04]  /*2fb0*/  SHF.L.U32 R0, R3, 0x1f, RZ ;  /* 0x0000001f03007819 */ /* 0x000fc800000006ff */
[----:B------:R-:W1:Y:S02]  /*2fc0*/  SYNCS.PHASECHK.TRANS64 P0, [UR4+0x100], R0 ;  /* 0x00010000ff0075a7 */ /* 0x000e640008001004 */
[----:B-1----:R-:W-:Y:S05]  /*2fd0*/  @P0 EXIT ;  /* 0x000000000000094d */ /* 0x002fea0003800000 */
[----:B------:R-:W-:Y:S02]  /*2fe0*/  SHF.L.U32 R3, R3, 0x1f, RZ ;  /* 0x0000001f03037819 */ /* 0x000fe400000006ff */
[----:B------:R-:W-:-:S07]  /*2ff0*/  MOV R0, UR4 ;  /* 0x0000000400007c02 */ /* 0x000fce0008000f00 */
.L_x_57:
[----:B-1----:R1:W2:Y:S02]  /*3000*/  SYNCS.PHASECHK.TRANS64.TRYWAIT P0, [R0+URZ+0x100], R3 ;  /* 0x00010003000075a7 */ /* 0x0022a400080011ff */
[----:B--2---:R-:W-:Y:S05]  /*3010*/  @!P0 NANOSLEEP.SYNCS 0x989680 ;  /* 0x009896800000895d */ /* 0x004fea0003900000 */
[----:B------:R-:W2:Y:S02]  /*3020*/  @!P0 SYNCS.PHASECHK.TRANS64 P0, [R0+URZ+0x100], R3 ;  /* 0x00010003000085a7 */ /* 0x000ea400080010ff */
[----:B--2---:R-:W-:Y:S05]  /*3030*/  @P0 EXIT ;  /* 0x000000000000094d */ /* 0x004fea0003800000 */
[----:B------:R-:W-:Y:S05]  /*3040*/  BRA `(.L_x_57) ;  /* 0xfffffffc00ec7947 */ /* 0x000fea000383ffff */
.L_x_50:
[----:B------:R-:W-:-:S09]  /*3050*/  UISETP.NE.AND UP1, UPT, UR8, URZ, UPT ;  /* 0x000000ff0800728c */ /* 0x000fd2000bf25270 */
[----:B------:R-:W-:Y:S05]  /*3060*/  BRA.U UP1, `(.L_x_58) ;  /* 0x0000000d01cc7547 */ /* 0x000fea000b800000 */
[----:B------:R-:W-:Y:S01]  /*3070*/  UMOV UR4, 0x40 ;  /* 0x0000004000047882 */ /* 0x000fe20000000000 */
[----:B------:R-:W-:Y:S01]  /*3080*/  NOP ;  /* 0x0000000000007918 */ /* 0x000fe20000000000 */
[----:B------:R-:W-:Y:S01]  /*3090*/  ULEA UR4, UR37, UR4, 0x18 ;  /* 0x0000000425047291 */ /* 0x000fe2000f8ec0ff */
[----:B------:R-:W-:Y:S02]  /*30a0*/  UMOV UR5, 0x400 ;  /* 0x0000040000057882 */ /* 0x000fe40000000000 */
[----:B------:R-:W-:-:S06]  /*30b0*/  ULEA UR37, UR37, UR5, 0x18 ;  /* 0x0000000525257291 */ /* 0x000fcc000f8ec0ff */
[----:B------:R-:W1:Y:S02]  /*30c0*/  LDS.U8 R0, [UR4+0x1c] ;  /* 0x00001c04ff007984 */ /* 0x000e640008000000 */
[----:B-1----:R-:W-:-:S13]  /*30d0*/  ISETP.NE.AND P0, PT, R0, RZ, PT ;  /* 0x000000ff0000720c */ /* 0x002fda0003f05270 */
[----:B------:R-:W-:Y:S05]  /*30e0*/  @P0 BRA `(.L_x_59) ;  /* 0x0000000000580947 */ /* 0x000fea0003800000 */
[----:B------:R-:W-:-:S13]  /*30f0*/  ELECT P0, URZ, PT ;  /* 0x0000000000ff782f */ /* 0x000fda0003800000 */
[----:B------:R-:W-:Y:S05]  /*3100*/  @!P0 BRA `(.L_x_60) ;  /* 0x0000000000608947 */ /* 0x000fea0003800000 */
[----:B------:R-:W-:Y:S01]  /*3110*/  UMOV UR5, 0x10 ;  /* 0x0000001000057882 */ /* 0x000fe20000000000 */
[----:B------:R-:W-:Y:S01]  /*3120*/  HFMA2 R0, -RZ, RZ, 0, 5.9604644775390625e-08 ;  /* 0x00000001ff007431 */ /* 0x000fe200000001ff */
[----:B------:R-:W-:-:S03]  /*3130*/  MOV R2, 0xffff ;  /* 0x0000ffff00027802 */ /* 0x000fc60000000f00 */
[----:B------:R-:W-:Y:S04]  /*3140*/  DEPBAR.LE SB1, 0x36 ;  /* 0x00009d800000791a */ /* 0x000fe80000000000 */
[----:B------:R-:W1:Y:S02]  /*3150*/  UTCATOMSWS.FIND_AND_SET.ALIGN UP0, UR5, UR5 ;  /* 0x00000005000575e3 */ /* 0x000e640008000800 */
[----:B-1----:R-:W-:Y:S01]  /*3160*/  MOV R3, UR5 ;  /* 0x0000000500037c02 */ /* 0x002fe20008000f00 */
[----:B------:R-:W-:Y:S06]  /*3170*/  BRA.U UP0, `(.L_x_61) ;  /* 0x0000000100187547 */ /* 0x000fec000b800000 */
.L_x_62:
[----:B------:R-:W-:Y:S05]  /*3180*/  NANOSLEEP 0x64 ;  /* 0x000000640000795d */ /* 0x000fea0003800000 */
[----:B------:R-:W-:-:S05]  /*3190*/  UMOV UR5, 0x10 ;  /* 0x0000001000057882 */ /* 0x000fca0000000000 */
[----:B------:R-:W-:Y:S04]  /*31a0*/  DEPBAR.LE SB1, 0x36 ;  /* 0x00009d800000791a */ /* 0x000fe80000000000 */
[----:B------:R-:W1:Y:S02]  /*31b0*/  UTCATOMSWS.FIND_AND_SET.ALIGN UP0, UR5, UR5 ;  /* 0x00000005000575e3 */ /* 0x000e640008000800 */
[----:B-1----:R-:W-:Y:S01]  /*31c0*/  MOV R3, UR5 ;  /* 0x0000000500037c02 */ /* 0x002fe20008000f00 */
[----:B------:R-:W-:Y:S05]  /*31d0*/  BRA.U !UP0, `(.L_x_62) ;  /* 0xfffffffd08e87547 */ /* 0x000fea000b83ffff */
.L_x_61:
[-C--:B------:R-:W-:Y:S02]  /*31e0*/  SHF.L.U32 R2, R2, R3.reuse, RZ ;  /* 0x0000000302027219 */ /* 0x080fe400000006ff */
[----:B------:R-:W-:Y:S01]  /*31f0*/  SHF.L.U32 R0, R0, R3, RZ ;  /* 0x0000000300007219 */ /* 0x000fe200000006ff */
[----:B------:R-:W-:Y:S02]  /*3200*/  IMAD.SHL.U32 R3, R3, 0x20, RZ ;  /* 0x0000002003037824 */ /* 0x000fe400078e00ff */
[----:B------:R1:W-:Y:S04]  /*3210*/  ATOMS.OR RZ, [UR4+0x14], R2 ;  /* 0x00001402ffff798c */ /* 0x0003e8000b000004 */
[----:B------:R1:W-:Y:S04]  /*3220*/  ATOMS.OR RZ, [UR4+0x18], R0 ;  /* 0x00001800ffff798c */ /* 0x0003e8000b000004 */
[----:B------:R1:W-:Y:S01]  /*3230*/  STS [UR37+0x1a0], R3 ;  /* 0x0001a003ff007988 */ /* 0x0003e20008000825 */
[----:B------:R-:W-:Y:S05]  /*3240*/  BRA `(.L_x_60) ;  /* 0x0000000000107947 */ /* 0x000fea0003800000 */
.L_x_59:
[----:B------:R-:W-:Y:S02]  /*3250*/  MOV R0, 0xffffffff ;  /* 0xffffffff00007802 */ /* 0x000fe40000000f00 */
[----:B------:R-:W-:-:S03]  /*3260*/  MOV R2, 0x3290 ;  /* 0x0000329000027802 */ /* 0x000fc60000000f00 */
[----:B------:R1:W-:Y:S04]  /*3270*/  STS [UR37+0x1a0], R0 ;  /* 0x0001a000ff007988 */ /* 0x0003e80008000825 */
[----:B-1-3-5:R-:W-:Y:S05]  /*3280*/  CALL.REL.NOINC `($__internal_1_$__cuda_sm10x_tcgen05_guardrail_trap_phase_invalid_during_alloc) ;  /* 0x0000004000507944 */ /* 0x02afea0003c00000 */
.L_x_60:
[----:B------:R-:W-:Y:S05]  /*3290*/  WARPSYNC.ALL ;  /* 0x0000000000007948 */ /* 0x000fea0003800000 */
[----:B------:R-:W2:Y:S01]  /*32a0*/  S2UR UR5, SR_CgaCtaId ;  /* 0x00000000000579c3 */ /* 0x000ea20000008800 */
[----:B------:R-:W-:Y:S01]  /*32b0*/  UMOV UR4, 0x400 ;  /* 0x0000040000047882 */ /* 0x000fe20000000000 */
[----:B------:R-:W-:-:S06]  /*32c0*/  NOP ;  /* 0x0000000000007918 */ /* 0x000fcc0000000000 */
[----:B------:R-:W-:Y:S06]  /*32d0*/  BAR.ARV 0x6, 0xa0 ;  /* 0x0182800000007b1d */ /* 0x000fec0000002000 */
[----:B------:R-:W4:Y:S01]  /*32e0*/  LDCU UR7, c[0x0][0x38c] ;  /* 0x00007180ff0777ac */ /* 0x000f220008000800 */
[----:B------:R-:W-:Y:S01]  /*32f0*/  IMAD.MOV.U32 R11, RZ, RZ, 0x1 ;  /* 0x00000001ff0b7424 */ /* 0x000fe200078e00ff */
[----:B------:R-:W-:Y:S01]  /*3300*/  CS2R R8, SRZ ;  /* 0x0000000000087805 */ /* 0x000fe2000001ff00 */
[----:B------:R-:W-:Y:S01]  /*3310*/  IMAD.MOV.U32 R10, RZ, RZ, RZ ;  /* 0x000000ffff0a7224 */ /* 0x000fe200078e00ff */
[----:B------:R-:W3:Y:S01]  /*3320*/  LDCU UR6, c[0x0][0x38c] ;  /* 0x00007180ff0677ac */ /* 0x000ee20008000800 */
[----:B------:R-:W-:Y:S01]  /*3330*/  UMOV UR15, URZ ;  /* 0x000000ff000f7c82 */ /* 0x000fe20008000000 */
[----:B------:R-:W-:Y:S01]  /*3340*/  UMOV UR14, URZ ;  /* 0x000000ff000e7c82 */ /* 0x000fe20008000000 */
[----:B--2---:R-:W-:Y:S01]  /*3350*/  ULEA UR5, UR5, UR4, 0x18 ;  /* 0x0000000405057291 */ /* 0x004fe2000f8ec0ff */
[----:B------:R-:W-:Y:S01]  /*3360*/  UMOV UR24, 0x0 ;  /* 0x0000000000187882 */ /* 0x000fe20000000000 */
[----:B------:R-:W-:-:S02]  /*3370*/  UMOV UR25, 0x4100010 ;  /* 0x0410001000197882 */ /* 0x000fc40000000000 */
[----:B------:R-:W-:Y:S02]  /*3380*/  UIADD3 UR10, UPT, UPT, UR5, 0x2400, URZ ;  /* 0x00002400050a7890 */ /* 0x000fe4000fffe0ff */
[----:B------:R-:W-:Y:S02]  /*3390*/  UIADD3 UR11, UPT, UPT, UR5, 0x1c400, URZ ;  /* 0x0001c400050b7890 */ /* 0x000fe4000fffe0ff */
[----:B----4-:R-:W-:Y:S01]  /*33a0*/  UIADD3 UR7, UPT, UPT, UR7, 0x7f, URZ ;  /* 0x0000007f07077890 */ /* 0x010fe2000fffe0ff */
[----:B-1----:R-:W1:Y:S01]  /*33b0*/  LDS R0, [UR5+0x1a0] ;  /* 0x0001a005ff007984 */ /* 0x002e620008000800 */
[----:B------:R-:W-:Y:S02]  /*33c0*/  USHF.R.U32.HI UR10, URZ, 0x4, UR10 ;  /* 0x00000004ff0a7899 */ /* 0x000fe4000801160a */
[----:B------:R-:W-:Y:S02]  /*33d0*/  USHF.R.S32.HI UR4, URZ, 0x1f, UR7 ;  /* 0x0000001fff047899 */ /* 0x000fe40008011407 */
[----:B------:R-:W-:-:S02]  /*33e0*/  USHF.R.U32.HI UR11, URZ, 0x4, UR11 ;  /* 0x00000004ff0b7899 */ /* 0x000fc4000801160b */
[----:B------:R-:W-:Y:S02]  /*33f0*/  ULEA.HI UR4, UR4, UR7, URZ, 0x7 ;  /* 0x0000000704047291 */ /* 0x000fe4000f8f38ff */
[----:B------:R-:W-:Y:S02]  /*3400*/  ULOP3.LUT UR10, UR10, 0x3fff, URZ, 0xc0, !UPT ;  /* 0x00003fff0a0a7892 */ /* 0x000fe4000f8ec0ff */
[----:B------:R-:W-:Y:S02]  /*3410*/  USHF.R.S32.HI UR4, URZ, 0x7, UR4 ;  /* 0x00000007ff047899 */ /* 0x000fe40008011404 */
[----:B------:R-:W-:Y:S02]  /*3420*/  ULOP3.LUT UR11, UR11, 0x3fff, URZ, 0xc0, !UPT ;  /* 0x00003fff0b0b7892 */ /* 0x000fe4000f8ec0ff */
[----:B------:R-:W-:Y:S01]  /*3430*/  UISETP.LT.AND UP0, UPT, UR4, 0x1, UPT ;  /* 0x000000010400788c */ /* 0x000fe2000bf01270 */
[----:B------:R-:W-:Y:S01]  /*3440*/  UMOV UR22, 0x0 ;  /* 0x0000000000167882 */ /* 0x000fe20000000000 */
[----:B------:R-:W-:-:S02]  /*3450*/  UMOV UR23, 0x4100010 ;  /* 0x0410001000177882 */ /* 0x000fc40000000000 */
[----:B------:R-:W-:Y:S02]  /*3460*/  USEL UR9, UR4, 0x1, !UP0 ;  /* 0x0000000104097887 */ /* 0x000fe4000c000000 */
[----:B------:R-:W-:Y:S02]  /*3470*/  ULOP3.LUT UR10, UR10, 0x10000, URZ, 0xfc, !UPT ;  /* 0x000100000a0a7892 */ /* 0x000fe4000f8efcff */
[----:B------:R-:W-:Y:S02]  /*3480*/  ULOP3.LUT UR11, UR11, 0x10000, URZ, 0xfc, !UPT ;  /* 0x000100000b0b7892 */ /* 0x000fe4000f8efcff */
[----:B------:R-:W-:Y:S02]  /*3490*/  UIADD3 UR9, UPT, UPT, -UR9, URZ, URZ ;  /* 0x000000ff09097290 */ /* 0x000fe4000fffe1ff */
[----:B---3--:R-:W-:Y:S01]  /*34a0*/  UISETP.GE.AND UP3, UPT, UR6, 0x1, UPT ;  /* 0x000000010600788c */ /* 0x008fe2000bf66270 */
[----:B------:R-:W-:Y:S01]  /*34b0*/  UMOV UR20, 0x0 ;  /* 0x0000000000147882 */ /* 0x000fe20000000000 */
[----:B------:R-:W-:Y:S01]  /*34c0*/  UMOV UR21, 0x4100010 ;  /* 0x0410001000157882 */ /* 0x000fe20000000000 */
[----:B------:R-:W-:Y:S01]  /*34d0*/  UMOV UR18, 0x0 ;  /* 0x0000000000127882 */ /* 0x000fe20000000000 */
[----:B------:R-:W-:Y:S01]  /*34e0*/  UMOV UR19, 0x4100010 ;  /* 0x0410001000137882 */ /* 0x000fe20000000000 */
[----:B-1----:R-:W-:-:S15]  /*34f0*/  R2UR UR16, R0 ;  /* 0x00000000001072ca */ /* 0x002fde00000e0000 */
.L_x_69:
[----:B------:R-:W-:Y:S02]  /*3500*/  LEA R0, R10, UR5, 0x3 ;  /* 0x000000050a007c11 */ /* 0x000fe4000f8e18ff */
[----:B------:R-:W-:Y:S02]  /*3510*/  SHF.L.U32 R5, R9, 0x1f, RZ ;  /* 0x0000001f09057819 */ /* 0x000fe400000006ff */
[----:B------:R-:W-:Y:S01]  /*3520*/  PLOP3.LUT P0, PT, PT, PT, UP3, 0x80, 0x8 ;  /* 0x000000000008781c */ /* 0x000fe20003f0f038 */
[----:B------:R-:W-:Y:S01]  /*3530*/  VIADD R3, R0, 0x100 ;  /* 0x0000010000037836 */ /* 0x000fe20000000000 */
[----:B-1----:R-:W1:Y:S02]  /*3540*/  SYNCS.PHASECHK.TRANS64.TRYWAIT P1, [R0+URZ+0xf0], R5 ;  /* 0x0000f005000075a7 */ /* 0x002e6400080211ff */
[----:B-1-3--:R-:W-:Y:S09]  /*3550*/  @!P1 BRA `(.L_x_63) ;  /* 0x0000003800689947 */ /* 0x00aff20003800000 */
.L_x_138:
[----:B------:R-:W-:Y:S01]  /*3560*/  LEA R4, R10, UR5, 0x4 ;  /* 0x000000050a047c11 */ /* 0x000fe2000f8e20ff */
[----:B------:R-:W-:Y:S01]  /*3570*/  @UP3 ULEA UR6, UR14, UR5, 0x3 ;  /* 0x000000050e063291 */ /* 0x000fe2000f8e18ff */
[----:B------:R-:W-:Y:S01]  /*3580*/  PLOP3.LUT P2, PT, PT, PT, PT, 0x80, 0x8 ;  /* 0x000000000008781c */ /* 0x000fe20003f4f070 */
[----:B------:R-:W-:Y:S01]  /*3590*/  ULEA UR7, UR15, UR5, 0x3 ;  /* 0x000000050f077291 */ /* 0x000fe2000f8e18ff */
[----:B------:R-:W-:Y:S02]  /*35a0*/  PRMT R3, RZ, 0x654, R3 ;  /* 0x00000654ff037816 */ /* 0x000fe40000000003 */
[----:B-1----:R-:W1:Y:S01]  /*35b0*/  LDS.128 R4, [R4+0x180] ;  /* 0x0001800004047984 */ /* 0x002e620000000c00 */
[----:B------:R-:W-:Y:S02]  /*35c0*/  @P0 SHF.L.U32 R2, R8, 0x1f, RZ ;  /* 0x0000001f08020819 */ /* 0x000fe400000006ff */
[----:B------:R-:W-:Y:S01]  /*35d0*/  SHF.L.U32 R0, R11, 0x1f, RZ ;  /* 0x0000001f0b007819 */ /* 0x000fe200000006ff */
[----:B------:R-:W-:Y:S01]  /*35e0*/  @!PT LDS RZ, [RZ] ;  /* 0x00000000fffff984 */ /* 0x000fe20000000800 */
[----:B------:R-:W-:Y:S01]  /*35f0*/  @!PT LDS RZ, [RZ] ;  /* 0x00000000fffff984 */ /* 0x000fe20000000800 */
[----:B------:R-:W-:Y:S01]  /*3600*/  @!PT LDS RZ, [RZ] ;  /* 0x00000000fffff984 */ /* 0x000fe20000000800 */
[----:B------:R-:W-:Y:S01]  /*3610*/  @!PT LDS RZ, [RZ] ;  /* 0x00000000fffff984 */ /* 0x000fe20000000800 */
[----:B------:R2:W-:Y:S06]  /*3620*/  MEMBAR.ALL.CTA ;  /* 0x0000000000007992 */ /* 0x0005ec0000008000 */
[----:B--2---:R-:W2:Y:S02]  /*3630*/  FENCE.VIEW.ASYNC.S ;  /* 0x00000000000073c6 */ /* 0x004ea40000000000 */
[----:B--2---:R2:W-:Y:S01]  /*3640*/  SYNCS.ARRIVE.TRANS64.RED.A1T0 RZ, [R3+URZ], RZ ;  /* 0x000000ff03ff79a7 */ /* 0x0045e200081004ff */
[----:B------:R2:W3:Y:S01]  /*3650*/  @P0 SYNCS.PHASECHK.TRANS64.TRYWAIT P2, [UR6], R2 ;  /* 0x00000002ff0005a7 */ /* 0x0004e20008041106 */
[----:B------:R-:W-:Y:S01]  /*3660*/  ULEA.HI UR6, UR15, UR15, URZ, 0x1 ;  /* 0x0000000f0f067291 */ /* 0x000fe2000f8f08ff */
[----:B-1----:R-:W-:-:S03]  /*3670*/  LOP3.LUT P1, RZ, R6, 0x1, RZ, 0xc0, !PT ;  /* 0x0000000106ff7812 */ /* 0x002fc6000782c0ff */
[----:B------:R-:W-:Y:S02]  /*3680*/  USHF.L.U32 UR8, UR6, 0x5, URZ ;  /* 0x0000000506087899 */ /* 0x000fe400080006ff */
[----:B------:R-:W-:Y:S02]  /*3690*/  ULOP3.LUT UR6, UR6, 0xffe, URZ, 0xc0, !UPT ;  /* 0x00000ffe06067892 */ /* 0x000fe4000f8ec0ff */
[----:B------:R-:W-:Y:S02]  /*36a0*/  ULOP3.LUT UR8, UR8, 0xffffffc0, URZ, 0xc0, !UPT ;  /* 0xffffffc008087892 */ /* 0x000fe4000f8ec0ff */
[----:B------:R-:W-:Y:S02]  /*36b0*/  UIADD3 UR6, UPT, UPT, -UR6, UR15, URZ ;  /* 0x0000000f06067290 */ /* 0x000fe4000fffe1ff */
[----:B------:R-:W-:Y:S01]  /*36c0*/  UIADD3 UR8, UPT, UPT, UR16, UR8, URZ ;  /* 0x0000000810087290 */ /* 0x000fe2000fffe0ff */
[----:B------:R-:W1:Y:S03]  /*36d0*/  SYNCS.PHASECHK.TRANS64.TRYWAIT P0, [UR7+0x130], R0 ;  /* 0x00013000ff0075a7 */ /* 0x000e660008001107 */
[----:B------:R-:W-:Y:S01]  /*36e0*/  ULEA UR8, UR6, UR8, 0x14 ;  /* 0x0000000806087291 */ /* 0x000fe2000f8ea0ff */
[----:B-123--:R-:W-:Y:S11]  /*36f0*/  @!P0 BRA `(.L_x_64) ;  /* 0x0000003800148947 */ /* 0x00eff60003800000 */
.L_x_140:
[----:B------:R-:W-:Y:S01]  /*3700*/  IADD3 R10, PT, PT, R10, 0x1, RZ ;  /* 0x000000010a0a7810 */ /* 0x000fe20007ffe0ff */
[----:B------:R-:W-:Y:S06]  /*3710*/  BRA.U !UP3, `(.L_x_65) ;  /* 0x000000010bc07547 */ /* 0x000fec000b800000 */
[----:B------:R-:W-:Y:S01]  /*3720*/  UPLOP3.LUT UP4, UPT, UPT, UPT, UPT, 0x40, 0x4 ;  /* 0x000000000004789c */ /* 0x000fe20003f8e870 */
[----:B------:R-:W-:Y:S01]  /*3730*/  UMOV UR13, UR9 ;  /* 0x00000009000d7c82 */ /* 0x000fe20008000000 */
[----:B------:R-:W-:Y:S01]  /*3740*/  UMOV UR12, UR4 ;  /* 0x00000004000c7c82 */ /* 0x000fe20008000000 */
[----:B------:R-:W-:-:S08]  /*3750*/  UMOV UR17, UR14 ;  /* 0x0000000e00117c82 */ /* 0x000fd00008000000 */
.L_x_68:
[----:B------:R-:W-:Y:S02]  /*3760*/  UIADD3 UR13, UPT, UPT, UR13, 0x1, URZ ;  /* 0x000000010d0d7890 */ /* 0x000fe4000fffe0ff */
[----:B--2---:R-:W-:Y:S02]  /*3770*/  ULEA UR6, UR17, UR5, 0x3 ;  /* 0x0000000511067291 */ /* 0x004fe4000f8e18ff */
[----:B------:R-:W-:Y:S01]  /*3780*/  UISETP.NE.AND UP0, UPT, UR13, URZ, UPT ;  /* 0x000000ff0d00728c */ /* 0x000fe2000bf05270 */
[----:B---3--:R-:W-:Y:S10]  /*3790*/  @P2 BRA `(.L_x_66) ;  /* 0x00000000000c2947 */ /* 0x008ff40003800000 */
[----:B-1----:R-:W-:Y:S04]  /*37a0*/  SHF.L.U32 R3, R8, 0x1f, RZ ;  /* 0x0000001f08037819 */ /* 0x002fe800000006ff */
[----:B------:R-:W1:Y:S02]  /*37b0*/  SYNCS.PHASECHK.TRANS64.TRYWAIT P0, [UR6], R3 ;  /* 0x00000003ff0075a7 */ /* 0x000e640008001106 */
[----:B-1----:R-:W-:Y:S05]  /*37c0*/  @!P0 BRA `(.L_x_67) ;  /* 0x0000003400f88947 */ /* 0x002fea0003800000 */
.L_x_66:
[----:B------:R-:W-:Y:S01]  /*37d0*/  UISETP.NE.AND UP1, UPT, UR12, 0x1, UPT ;  /* 0x000000010c00788c */ /* 0x000fe2000bf25270 */
[----:B------:R-:W-:Y:S01]  /*37e0*/  PLOP3.LUT P2, PT, PT, PT, PT, 0x80, 0x8 ;  /* 0x000000000008781c */ /* 0x000fe20003f4f070 */
[----:B------:R-:W-:Y:S02]  /*37f0*/  UIADD3 UR14, UPT, UPT, UR17, 0x1, URZ ;  /* 0x00000001110e7890 */ /* 0x000fe4000fffe0ff */
[----:B------:R-:W-:Y:S02]  /*3800*/  ULEA UR28, UR17, UR11, 0x9 ;  /* 0x0000000b111c7291 */ /* 0x000fe4000f8e48ff */
[----:B------:R-:W-:Y:S01]  /*3810*/  UISETP.NE.AND UP2, UPT, UR14, 0xd, UPT ;  /* 0x0000000d0e00788c */ /* 0x000fe2000bf45270 */
[----:B------:R-:W-:Y:S01]  /*3820*/  PLOP3.LUT P0, PT, PT, PT, UP1, 0x80, 0x8 ;  /* 0x000000000008781c */ /* 0x000fe20003f0f018 */
[----:B------:R-:W-:Y:S02]  /*3830*/  UIADD3 UR40, UPT, UPT, UR28, 0x2, URZ ;  /* 0x000000021c287890 */ /* 0x000fe4000fffe0ff */
[----:B------:R-:W-:Y:S02]  /*3840*/  USEL UR27, URZ, 0x1, UP2 ;  /* 0x00000001ff1b7887 */ /* 0x000fe40009000000 */
[----:B------:R-:W-:Y:S02]  /*3850*/  USEL UR14, UR14, URZ, UP2 ;  /* 0x000000ff0e0e7287 */ /* 0x000fe40009000000 */
[----:B------:R-:W-:Y:S02]  /*3860*/  UIADD3 UR36, UPT, UPT, UR28, 0x4, URZ ;  /* 0x000000041c247890 */ /* 0x000fe4000fffe0ff */
[----:B------:R-:W-:Y:S01]  /*3870*/  @UP1 ULEA UR26, UR14, UR5, 0x3 ;  /* 0x000000050e1a1291 */ /* 0x000fe2000f8e18ff */
[----:B------:R-:W-:Y:S01]  /*3880*/  LOP3.LUT R8, R8, UR27, RZ, 0x3c, !PT ;  /* 0x0000001b08087c12 */ /* 0x000fe2000f8e3cff */
[----:B------:R-:W-:Y:S02]  /*3890*/  UIADD3 UR32, UPT, UPT, UR28, 0x6, URZ ;  /* 0x000000061c207890 */ /* 0x000fe4000fffe0ff */
[----:B------:R-:W-:Y:S01]  /*38a0*/  UIADD3 UR6, UPT, UPT, UR6, 0x68, URZ ;  /* 0x0000006806067890 */ /* 0x000fe2000fffe0ff */
[----:B-1----:R-:W-:Y:S01]  /*38b0*/  @P0 SHF.L.U32 R0, R8, 0x1f, RZ ;  /* 0x0000001f08000819 */ /* 0x002fe200000006ff */
[----:B------:R-:W-:Y:S01]  /*38c0*/  UIADD3 UR12, UPT, UPT, UR12, -0x1, URZ ;  /* 0xffffffff0c0c7890 */ /* 0x000fe2000fffe0ff */
[----:B------:R-:W-:Y:S02]  /*38d0*/  UMOV UR29, 0x40004040 ;  /* 0x40004040001d7882 */ /* 0x000fe40000000000 */
[----:B------:R2:W3:Y:S01]  /*38e0*/  @P0 SYNCS.PHASECHK.TRANS64.TRYWAIT P2, [UR26], R0 ;  /* 0x00000000ff0005a7 */ /* 0x0004e2000804111a */
[----:B------:R-:W-:Y:S01]  /*38f0*/  ULEA UR26, UR17, UR10, 0x9 ;  /* 0x0000000a111a7291 */ /* 0x000fe2000f8e48ff */
[----:B------:R-:W-:Y:S01]  /*3900*/  UMOV UR27, 0x40004040 ;  /* 0x40004040001b7882 */ /* 0x000fe20000000000 */
[----:B------:R-:W-:Y:S02]  /*3910*/  UMOV UR41, 0x40004040 ;  /* 0x4000404000297882 */ /* 0x000fe40000000000 */
[----:B------:R-:W-:Y:S02]  /*3920*/  UIADD3 UR38, UPT, UPT, UR26, 0x2, URZ ;  /* 0x000000021a267890 */ /* 0x000fe4000fffe0ff */
[----:B------:R-:W-:Y:S02]  /*3930*/  UIADD3 UR34, UPT, UPT, UR26, 0x4, URZ ;  /* 0x000000041a227890 */ /* 0x000fe4000fffe0ff */
[----:B------:R-:W-:Y:S01]  /*3940*/  UIADD3 UR30, UPT, UPT, UR26, 0x6, URZ ;  /* 0x000000061a1e7890 */ /* 0x000fe2000fffe0ff */
[----:B------:R2:W-:Y:S01]  /*3950*/  UTCQMMA gdesc[UR26], gdesc[UR28], tmem[UR8], tmem[UR24], idesc[UR25], UP4 ;  /* 0x00ff181c1a0075ea */ /* 0x0005e2000a000308 */
[----:B------:R-:W-:Y:S01]  /*3960*/  UPLOP3.LUT UP4, UPT, UPT, UPT, UPT, 0x80, 0x8 ;  /* 0x000000000008789c */ /* 0x000fe20003f8f070 */
[----:B------:R-:W-:Y:S01]  /*3970*/  UMOV UR39, 0x40004040 ;  /* 0x4000404000277882 */ /* 0x000fe20000000000 */
[----:B------:R-:W-:Y:S01]  /*3980*/  UMOV UR37, 0x40004040 ;  /* 0x4000404000257882 */ /* 0x000fe20000000000 */
[----:B------:R2:W-:Y:S01]  /*3990*/  UTCQMMA gdesc[UR38], gdesc[UR40], tmem[UR8], tmem[UR22], idesc[UR23], UPT ;  /* 0x00ff1628260075ea */ /* 0x0005e2000b800308 */
[----:B------:R-:W-:Y:S01]  /*39a0*/  UMOV UR35, 0x40004040 ;  /* 0x4000404000237882 */ /* 0x000fe20000000000 */
[----:B------:R-:W-:Y:S01]  /*39b0*/  UMOV UR33, 0x40004040 ;  /* 0x4000404000217882 */ /* 0x000fe20000000000 */
[----:B------:R-:W-:Y:S01]  /*39c0*/  UMOV UR31, 0x40004040 ;  /* 0x40004040001f7882 */ /* 0x000fe20000000000 */
[----:B------:R2:W-:Y:S01]  /*39d0*/  UTCQMMA gdesc[UR34], gdesc[UR36], tmem[UR8], tmem[UR20], idesc[UR21], UPT ;  /* 0x00ff1424220075ea */ /* 0x0005e2000b800308 */
[----:B------:R2:W-:Y:S01]  /*39e0*/  UTCQMMA gdesc[UR30], gdesc[UR32], tmem[UR8], tmem[UR18], idesc[UR19], UPT ;  /* 0x00ff12201e0075ea */ /* 0x0005e2000b800308 */
[----:B------:R2:W-:Y:S01]  /*39f0*/  UTCBAR [UR6], URZ ;  /* 0x000000ff060073e9 */ /* 0x0005e200080000ff */
[----:B------:R-:W-:Y:S01]  /*3a00*/  UMOV UR17, UR14 ;  /* 0x0000000e00117c82 */ /* 0x000fe20008000000 */
[----:B------:R-:W-:Y:S05]  /*3a10*/  BRA.U UP0, `(.L_x_68) ;  /* 0xfffffffd00507547 */ /* 0x000fea000b83ffff */
.L_x_65:
[----:B------:R-:W-:Y:S01]  /*3a20*/  UIADD3 UR15, UPT, UPT, UR15, 0x1, URZ ;  /* 0x000000010f0f7890 */ /* 0x000fe2000fffe0ff */
[C---:B------:R-:W-:Y:S01]  /*3a30*/  ISETP.NE.AND P0, PT, R10.reuse, 0x2, PT ;  /* 0x000000020a00780c */ /* 0x040fe20003f05270 */
[----:B------:R-:W-:Y:S02]  /*3a40*/  UIADD3 UR7, UPT, UPT, UR7, 0x110, URZ ;  /* 0x0000011007077890 */ /* 0x000fe4000fffe0ff */
[----:B------:R-:W-:Y:S01]  /*3a50*/  UISETP.NE.AND UP0, UPT, UR15, 0x4, UPT ;  /* 0x000000040f00788c */ /* 0x000fe2000bf05270 */
[----:B-12---:R-:W-:Y:S02]  /*3a60*/  SEL R0, RZ, 0x1, P0 ;  /* 0x00000001ff007807 */ /* 0x006fe40000000000 */
[----:B------:R-:W-:Y:S01]  /*3a70*/  SEL R10, R10, RZ, P0 ;  /* 0x000000ff0a0a7207 */ /* 0x000fe20000000000 */
[----:B------:R-:W-:Y:S01]  /*3a80*/  USEL UR6, URZ, 0x1, UP0 ;  /* 0x00000001ff067887 */ /* 0x000fe20008000000 */
[----:B------:R-:W-:Y:S01]  /*3a90*/  LOP3.LUT R9, R9, R0, RZ, 0x3c, !PT ;  /* 0x0000000009097212 */ /* 0x000fe200078e3cff */
[----:B------:R-:W-:Y:S01]  /*3aa0*/  USEL UR15, UR15, URZ, UP0 ;  /* 0x000000ff0f0f7287 */ /* 0x000fe20008000000 */
[----:B------:R1:W-:Y:S03]  /*3ab0*/  UTCBAR [UR7], URZ ;  /* 0x000000ff070073e9 */ /* 0x0003e600080000ff */
[----:B------:R-:W-:Y:S01]  /*3ac0*/  LOP3.LUT R11, R11, UR6, RZ, 0x3c, !PT ;  /* 0x000000060b0b7c12 */ /* 0x000fe2000f8e3cff */
[----:B------:R-:W-:Y:S07]  /*3ad0*/  @P1 BRA `(.L_x_69) ;  /* 0xfffffff800881947 */ /* 0x000fee000383ffff */
[----:B------:R-:W2:Y:S01]  /*3ae0*/  S2UR UR4, SR_CgaCtaId ;  /* 0x00000000000479c3 */ /* 0x000ea20000008800 */
[----:B------:R-:W-:Y:S01]  /*3af0*/  ELECT P0, URZ, PT ;  /* 0x0000000000ff782f */ /* 0x000fe20003800000 */
[----:B------:R-:W-:Y:S01]  /*3b00*/  IMAD.MOV.U32 R0, RZ, RZ, 0x1 ;  /* 0x00000001ff007424 */ /* 0x000fe200078e00ff */
[----:B------:R-:W-:Y:S01]  /*3b10*/  UIADD3 UR5, UPT, UPT, UR5, 0x130, URZ ;  /* 0x0000013005057890 */ /* 0x000fe2000fffe0ff */
[----:B------:R-:W-:Y:S01]  /*3b20*/  SHF.L.U32 R3, R11, 0x1f, RZ ;  /* 0x0000001f0b037819 */ /* 0x000fe200000006ff */
[----:B------:R-:W-:-:S03]  /*3b30*/  UMOV UR6, 0x40 ;  /* 0x0000004000067882 */ /* 0x000fc60000000000 */
[----:B------:R-:W-:Y:S01]  /*3b40*/  UVIRTCOUNT.DEALLOC.SMPOOL 0x80 ;  /* 0x000000800000784c */ /* 0x000fe20000000000 */
[----:B--2---:R-:W-:Y:S02]  /*3b50*/  ULEA UR4, UR4, UR6, 0x18 ;  /* 0x0000000604047291 */ /* 0x004fe4000f8ec0ff */
[----:B------:R-:W-:-:S07]  /*3b60*/  ULEA UR6, UR15, UR5, 0x3 ;  /* 0x000000050f067291 */ /* 0x000fce000f8e18ff */
[----:B------:R2:W-:Y:S02]  /*3b70*/  @P0 STS.U8 [UR4+0x1c], R0 ;  /* 0x00001c00ff000988 */ /* 0x0005e40008000004 */
[----:B------:R-:W4:Y:S02]  /*3b80*/  SYNCS.PHASECHK.TRANS64.TRYWAIT P0, [UR6], R3 ;  /* 0x00000003ff0075a7 */ /* 0x000f240008001106 */
[----:B--2-4-:R-:W-:Y:S05]  /*3b90*/  @!P0 BRA `(.L_x_70) ;  /* 0x00000034001c8947 */ /* 0x014fea0003800000 */
.L_x_143:
[----:B-1----:R-:W-:-:S04]  /*3ba0*/  UIADD3 UR7, UPT, UPT, UR15, 0x1, URZ ;  /* 0x000000010f077890 */ /* 0x002fc8000fffe0ff */
[----:B------:R-:W-:-:S04]  /*3bb0*/  UISETP.NE.AND UP0, UPT, UR7, 0x4, UPT ;  /* 0x000000040700788c */ /* 0x000fc8000bf05270 */
[----:B------:R-:W-:Y:S02]  /*3bc0*/  USEL UR8, URZ, 0x1, UP0 ;  /* 0x00000001ff087887 */ /* 0x000fe40008000000 */
[----:B------:R-:W-:-:S04]  /*3bd0*/  USEL UR7, UR7, URZ, UP0 ;  /* 0x000000ff07077287 */ /* 0x000fc80008000000 */
[----:B------:R-:W-:Y:S01]  /*3be0*/  ULEA UR6, UR7, UR5, 0x3 ;  /* 0x0000000507067291 */ /* 0x000fe2000f8e18ff */
[----:B------:R-:W-:-:S04]  /*3bf0*/  LOP3.LUT R2, R11, UR8, RZ, 0x3c, !PT ;  /* 0x000000080b027c12 */ /* 0x000fc8000f8e3cff */
[----:B--2---:R-:W-:-:S04]  /*3c00*/  SHF.L.U32 R3, R2, 0x1f, RZ ;  /* 0x0000001f02037819 */ /* 0x004fc800000006ff */
[----:B------:R-:W1:Y:S02]  /*3c10*/  SYNCS.PHASECHK.TRANS64.TRYWAIT P0, [UR6], R3 ;  /* 0x00000003ff0075a7 */ /* 0x000e640008001106 */
[----:B-1----:R-:W-:Y:S05]  /*3c20*/  @!P0 BRA `(.L_x_71) ;  /* 0x0000003400108947 */ /* 0x002fea0003800000 */
.L_x_145:
        /* <DEDUP_REMOVED lines=9> */
.L_x_147:
[----:B------:R-:W-:-:S04]  /*3cc0*/  UIADD3 UR7, UPT, UPT, UR7, 0x1, URZ ;  /* 0x0000000107077890 */ /* 0x000fc8000fffe0ff */
[----:B------:R-:W-:-:S04]  /*3cd0*/  UISETP.NE.AND UP0, UPT, UR7, 0x4, UPT ;  /* 0x000000040700788c */ /* 0x000fc8000bf05270 */
[----:B------:R-:W-:Y:S02]  /*3ce0*/  USEL UR6, URZ, 0x1, UP0 ;  /* 0x00000001ff067887 */ /* 0x000fe40008000000 */
[----:B------:R-:W-:-:S04]  /*3cf0*/  USEL UR7, UR7, URZ, UP0 ;  /* 0x000000ff07077287 */ /* 0x000fc80008000000 */
[----:B------:R-:W-:Y:S01]  /*3d00*/  ULEA UR7, UR7, UR5, 0x3 ;  /* 0x0000000507077291 */ /* 0x000fe2000f8e18ff */
[----:B-1----:R-:W-:-:S04]  /*3d10*/  LOP3.LUT R3, R2, UR6, RZ, 0x3c, !PT ;  /* 0x0000000602037c12 */ /* 0x002fc8000f8e3cff */
[----:B------:R-:W-:-:S04]  /*3d20*/  SHF.L.U32 R3, R3, 0x1f, RZ ;  /* 0x0000001f03037819 */ /* 0x000fc800000006ff */
[----:B------:R-:W1:Y:S02]  /*3d30*/  SYNCS.PHASECHK.TRANS64.TRYWAIT P0, [UR7], R3 ;  /* 0x00000003ff0075a7 */ /* 0x000e640008001107 */
[----:B-1----:R-:W-:Y:S05]  /*3d40*/  @!P0 BRA `(.L_x_73) ;  /* 0x0000003000f88947 */ /* 0x002fea0003800000 */
.L_x_149:
[----:B------:R-:W-:Y:S01]  /*3d50*/  NOP ;  /* 0x0000000000007918 */ /* 0x000fe20000000000 */
[----:B-1----:R-:W1:Y:S01]  /*3d60*/  LDS R0, [UR4+0x14] ;  /* 0x00001404ff007984 */ /* 0x002e620008000800 */
[----:B------:R-:W-:Y:S01]  /*3d70*/  ULOP3.LUT UR6, UR16, 0xffff, URZ, 0xc0, !UPT ;  /* 0x0000ffff10067892 */ /* 0x000fe2000f8ec0ff */
[----:B------:R-:W-:Y:S01]  /*3d80*/  UMOV UR8, 0xffff ;  /* 0x0000ffff00087882 */ /* 0x000fe20000000000 */
[----:B------:R-:W-:Y:S02]  /*3d90*/  UMOV UR5, 0x1 ;  /* 0x0000000100057882 */ /* 0x000fe40000000000 */
[----:B------:R-:W-:-:S04]  /*3da0*/  USHF.R.U32.HI UR6, URZ, 0x5, UR6 ;  /* 0x00000005ff067899 */ /* 0x000fc80008011606 */
[----:B------:R-:W-:Y:S02]  /*3db0*/  USHF.L.U32 UR8, UR8, UR6, URZ ;  /* 0x0000000608087299 */ /* 0x000fe400080006ff */
[----:B------:R-:W-:-:S04]  /*3dc0*/  USHF.L.U32 UR5, UR5, UR6, URZ ;  /* 0x0000000605057299 */ /* 0x000fc800080006ff */
[----:B-1----:R-:W-:-:S04]  /*3dd0*/  LOP3.LUT R0, R0, UR8, RZ, 0xc0, !PT ;  /* 0x0000000800007c12 */ /* 0x002fc8000f8ec0ff */
[----:B------:R-:W-:-:S13]  /*3de0*/  ISETP.NE.AND P0, PT, R0, UR8, PT ;  /* 0x0000000800007c0c */ /* 0x000fda000bf05270 */
[----:B------:R-:W-:Y:S05]  /*3df0*/  @P0 BRA `(.L_x_74) ;  /* 0x0000000000580947 */ /* 0x000fea0003800000 */
[----:B------:R-:W1:Y:S02]  /*3e00*/  LDS R0, [UR4+0x18] ;  /* 0x00001804ff007984 */ /* 0x000e640008000800 */
[----:B-1----:R-:W-:-:S04]  /*3e10*/  LOP3.LUT R0, R0, UR5, RZ, 0xc0, !PT ;  /* 0x0000000500007c12 */ /* 0x002fc8000f8ec0ff */
[----:B------:R-:W-:-:S13]  /*3e20*/  ISETP.NE.AND P0, PT, R0, UR5, PT ;  /* 0x0000000500007c0c */ /* 0x000fda000bf05270 */
[----:B------:R-:W-:Y:S05]  /*3e30*/  @P0 BRA `(.L_x_75) ;  /* 0x00000000003c0947 */ /* 0x000fea0003800000 */
[----:B------:R-:W1:Y:S01]  /*3e40*/  S2R R2, SR_LANEID ;  /* 0x0000000000027919 */ /* 0x000e620000000000 */
[----:B------:R-:W-:Y:S01]  /*3e50*/  ULOP3.LUT UR8, URZ, UR8, URZ, 0x33, !UPT ;  /* 0x00000008ff087292 */ /* 0x000fe2000f8e33ff */
[----:B------:R-:W-:Y:S01]  /*3e60*/  LOP3.LUT R4, RZ, UR5, RZ, 0x33, !PT ;  /* 0x00000005ff047c12 */ /* 0x000fe2000f8e33ff */
[----:B------:R-:W-:Y:S02]  /*3e70*/  VOTEU.ANY UR7, UPT, PT ;  /* 0x0000000000077886 */ /* 0x000fe400038e0100 */
[----:B------:R-:W-:Y:S01]  /*3e80*/  UFLO.U32 UR7, UR7 ;  /* 0x00000007000772bd */ /* 0x000fe200080e0000 */
[----:B------:R-:W2:Y:S01]  /*3e90*/  REDUX UR5, R4 ;  /* 0x00000000040573c4 */ /* 0x000ea20000000000 */
[----:B------:R-:W-:-:S06]  /*3ea0*/  IMAD.U32 R0, RZ, RZ, UR8 ;  /* 0x00000008ff007e24 */ /* 0x000fcc000f8e00ff */
[----:B------:R4:W-:Y:S01]  /*3eb0*/  UTCATOMSWS.AND URZ, UR8 ;  /* 0x0000000800ff79e3 */ /* 0x0009e20008000000 */
[----:B------:R-:W3:Y:S01]  /*3ec0*/  REDUX UR6, R0 ;  /* 0x00000000000673c4 */ /* 0x000ee20000000000 */
[----:B-1----:R-:W-:Y:S01]  /*3ed0*/  ISETP.EQ.U32.AND P0, PT, R2, UR7, PT ;  /* 0x0000000702007c0c */ /* 0x002fe2000bf02070 */
[----:B--2---:R-:W-:Y:S01]  /*3ee0*/  IMAD.U32 R2, RZ, RZ, UR5 ;  /* 0x00000005ff027e24 */ /* 0x004fe2000f8e00ff */
[----:B---3--:R-:W-:-:S11]  /*3ef0*/  MOV R3, UR6 ;  /* 0x0000000600037c02 */ /* 0x008fd60008000f00 */
[----:B------:R4:W-:Y:S04]  /*3f00*/  @P0 ATOMS.AND RZ, [UR4+0x14], R3 ;  /* 0x00001403ffff098c */ /* 0x0009e8000a800004 */
[----:B------:R4:W-:Y:S01]  /*3f10*/  @P0 ATOMS.AND RZ, [UR4+0x18], R2 ;  /* 0x00001802ffff098c */ /* 0x0009e2000a800004 */
[----:B------:R-:W-:Y:S05]  /*3f20*/  BRA `(.L_x_76) ;  /* 0x0000000000147947 */ /* 0x000fea0003800000 */
.L_x_75:
[----:B------:R-:W-:Y:S02]  /*3f30*/  MOV R2, 0x3f50 ;  /* 0x00003f5000027802 */ /* 0x000fe40000000f00 */
[----:B---3-5:R-:W-:Y:S05]  /*3f40*/  CALL.REL.NOINC `($__internal_0_$__cuda_sm10x_tcgen05_guardrail_trap_col_being_dealloced_not_returned_by_alloc) ;  /* 0x0000003400147944 */ /* 0x028fea0003c00000 */
[----:B------:R-:W-:Y:S05]  /*3f50*/  BRA `(.L_x_76) ;  /* 0x0000000000087947 */ /* 0x000fea0003800000 */
.L_x_74:
[----:B------:R-:W-:Y:S02]  /*3f60*/  MOV R2, 0x3f80 ;  /* 0x00003f8000027802 */ /* 0x000fe40000000f00 */
[----:B---3-5:R-:W-:Y:S05]  /*3f70*/  CALL.REL.NOINC `($__internal_2_$__cuda_sm10x_tcgen05_guardrail_trap_unallocated_columns_being_dealloced) ;  /* 0x0000003400207944 */ /* 0x028fea0003c00000 */
.L_x_76:
[----:B------:R-:W-:Y:S01]  /*3f80*/  NOP ;  /* 0x0000000000007918 */ /* 0x000fe20000000000 */
[----:B----4-:R-:W-:Y:S05]  /*3f90*/  EXIT ;  /* 0x000000000000794d */ /* 0x010fea0003800000 */
.L_x_58:
[----:B------:R-:W-:-:S09]  /*3fa0*/  UISETP.NE.OR UP2, UPT, UR8, 0x3, !UP2 ;  /* 0x000000030800788c */ /* 0x000fd2000d745670 */
[----:B------:R-:W-:Y:S05]  /*3fb0*/  BRA.U UP2, `(.L_x_77) ;  /* 0x0000000902c87547 */ /* 0x000fea000b800000 */
[----:B------:R-:W1:Y:S01]  /*3fc0*/  LDCU.64 UR6, c[0x0][0x888] ;  /* 0x00011100ff0677ac */ /* 0x000e620008000a00 */
[----:B------:R-:W2:Y:S01]  /*3fd0*/  LDC R0, c[0x0][0xb30] ;  /* 0x0002cc00ff007b82 */ /* 0x000ea20000000800 */
[----:B------:R-:W-:Y:S01]  /*3fe0*/  IMAD.MOV.U32 R30, RZ, RZ, 0x1 ;  /* 0x00000001ff1e7424 */ /* 0x000fe200078e00ff */
[----:B------:R-:W-:Y:S01]  /*3ff0*/  CS2R R28, SRZ ;  /* 0x00000000001c7805 */ /* 0x000fe2000001ff00 */
[----:B------:R-:W4:Y:S01]  /*4000*/  LDCU.64 UR4, c[0x0][0x890] ;  /* 0x00011200ff0477ac */ /* 0x000f220008000a00 */
[----:B------:R-:W-:Y:S01]  /*4010*/  IMAD.MOV.U32 R25, RZ, RZ, 0x1000 ;  /* 0x00001000ff197424 */ /* 0x000fe200078e00ff */
[----:B------:R-:W-:-:S03]  /*4020*/  UMOV UR8, 0x400 ;  /* 0x0000040000087882 */ /* 0x000fc60000000000 */
[----:B------:R-:W3:Y:S01]  /*4030*/  LDC R19, c[0x0][0x370] ;  /* 0x0000dc00ff137b82 */ /* 0x000ee20000000800 */
[----:B------:R-:W-:-:S07]  /*4040*/  UPLOP3.LUT UP1, UPT, UPT, UPT, UPT, 0x40, 0x4 ;  /* 0x000000000004789c */ /* 0x000fce0003f2e870 */
[----:B------:R-:W3:Y:S01]  /*4050*/  LDC R2, c[0x0][0xb0c] ;  /* 0x0002c300ff027b82 */ /* 0x000ee20000000800 */
[----:B-1----:R-:W-:Y:S02]  /*4060*/  UISETP.NE.U32.AND UP2, UPT, UR6, URZ, UPT ;  /* 0x000000ff0600728c */ /* 0x002fe4000bf45070 */
[----:B------:R-:W-:Y:S02]  /*4070*/  ULEA UR6, UR37, UR8, 0x18 ;  /* 0x0000000825067291 */ /* 0x000fe4000f8ec0ff */
[----:B------:R-:W-:Y:S02]  /*4080*/  UISETP.NE.AND.EX UP2, UPT, UR7, URZ, UPT, UP2 ;  /* 0x000000ff0700728c */ /* 0x000fe4000bf45320 */
[----:B------:R-:W-:Y:S01]  /*4090*/  UIADD3 UR7, UPT, UPT, UR6, 0xd0, URZ ;  /* 0x000000d006077890 */ /* 0x000fe2000fffe0ff */
[----:B------:R-:W1:Y:S01]  /*40a0*/  LDC R18, c[0x0][0xb20] ;  /* 0x0002c800ff127b82 */ /* 0x000e620000000800 */
[----:B----4-:R-:W-:Y:S01]  /*40b0*/  UISETP.NE.U32.AND UP3, UPT, UR4, URZ, UPT ;  /* 0x000000ff0400728c */ /* 0x010fe2000bf65070 */
[----:B--2---:R-:W-:Y:S01]  /*40c0*/  ISETP.NE.AND P1, PT, R0, 0x1, PT ;  /* 0x000000010000780c */ /* 0x004fe20003f25270 */
[----:B------:R-:W-:-:S02]  /*40d0*/  UPRMT UR37, UR37, 0x654, UR7 ;  /* 0x0000065425257896 */ /* 0x000fc40008000007 */
[----:B------:R-:W-:-:S03]  /*40e0*/  UISETP.NE.AND.EX UP3, UPT, UR5, URZ, UPT, UP3 ;  /* 0x000000ff0500728c */ /* 0x000fc6000bf65330 */
[----:B------:R-:W2:Y:S08]  /*40f0*/  LDC.64 R32, c[0x0][0x348] ;  /* 0x0000d200ff207b82 */ /* 0x000eb00000000a00 */
[----:B------:R-:W4:Y:S08]  /*4100*/  LDC.64 R16, c[0x0][0xb10] ;  /* 0x0002c400ff107b82 */ /* 0x000f300000000a00 */
[----:B------:R-:W1:Y:S08]  /*4110*/  LDC.64 R6, c[0x0][0xb18] ;  /* 0x0002c600ff067b82 */ /* 0x000e700000000a00 */
[----:B------:R-:W1:Y:S08]  /*4120*/  LDC.64 R4, c[0x0][0xb28] ;  /* 0x0002ca00ff047b82 */ /* 0x000e700000000a00 */
[----:B---3--:R-:W1:Y:S02]  /*4130*/  LDC R24, c[0x0][0x374] ;  /* 0x0000dd00ff187b82 */ /* 0x008e640000000800 */
.L_x_85:
[C---:B------:R-:W-:Y:S02]  /*4140*/  LEA R0, R29.reuse, UR6, 0x3 ;  /* 0x000000061d007c11 */ /* 0x040fe4000f8e18ff */
[----:B------:R-:W-:Y:S02]  /*4150*/  SHF.L.U32 R3, R28, 0x1f, RZ ;  /* 0x0000001f1c037819 */ /* 0x000fe400000006ff */
[----:B------:R-:W-:Y:S02]  /*4160*/  LEA R20, R29, UR6, 0x4 ;  /* 0x000000061d147c11 */ /* 0x000fe4000f8e20ff */
[----:B---3--:R-:W3:Y:S02]  /*4170*/  SYNCS.PHASECHK.TRANS64.TRYWAIT P0, [R0+URZ+0xf0], R3 ;  /* 0x0000f003000075a7 */ /* 0x008ee400080011ff */
[----:B---3--:R-:W-:Y:S05]  /*4180*/  @!P0 BRA `(.L_x_78) ;  /* 0x0000003000008947 */ /* 0x008fea0003800000 */
.L_x_150:
[----:B------:R-:W-:Y:S01]  /*4190*/  ISETP.GE.AND P0, PT, R40, 0x1, PT ;  /* 0x000000012800780c */ /* 0x000fe20003f06270 */
[----:B------:R-:W1:Y:S01]  /*41a0*/  LDS.128 R20, [R20+0x180] ;  /* 0x0001800014147984 */ /* 0x000e620000000c00 */
[----:B------:R-:W-:Y:S01]  /*41b0*/  ISETP.NE.U32.AND P4, PT, RZ, UR4, PT ;  /* 0x00000004ff007c0c */ /* 0x000fe2000bf85070 */
[----:B---3--:R-:W-:Y:S01]  /*41c0*/  VIADD R0, R0, 0x100 ;  /* 0x0000010000007836 */ /* 0x008fe20000000000 */
[----:B------:R-:W-:Y:S02]  /*41d0*/  SHF.L.U32 R26, R30, 0x1f, RZ ;  /* 0x0000001f1e1a7819 */ /* 0x000fe400000006ff */
[----:B------:R-:W-:Y:S02]  /*41e0*/  ISETP.NE.AND.EX P4, PT, RZ, UR5, PT, P4 ;  /* 0x00000005ff007c0c */ /* 0x000fe4000bf85340 */
[----:B------:R-:W-:Y:S01]  /*41f0*/  PRMT R0, RZ, 0x654, R0 ;  /* 0x00000654ff007816 */ /* 0x000fe20000000000 */
[----:B------:R-:W-:Y:S01]  /*4200*/  @!PT LDS RZ, [RZ] ;  /* 0x00000000fffff984 */ /* 0x000fe20000000800 */
[----:B------:R-:W-:Y:S01]  /*4210*/  @!PT LDS RZ, [RZ] ;  /* 0x00000000fffff984 */ /* 0x000fe20000000800 */
[----:B------:R-:W-:Y:S01]  /*4220*/  @!PT LDS RZ, [RZ] ;  /* 0x00000000fffff984 */ /* 0x000fe20000000800 */
[----:B------:R-:W-:Y:S01]  /*4230*/  @!PT LDS RZ, [RZ] ;  /* 0x00000000fffff984 */ /* 0x000fe20000000800 */
[----:B------:R3:W-:Y:S06]  /*4240*/  MEMBAR.ALL.CTA ;  /* 0x0000000000007992 */ /* 0x0007ec0000008000 */
[----:B---3--:R-:W3:Y:S02]  /*4250*/  FENCE.VIEW.ASYNC.S ;  /* 0x00000000000073c6 */ /* 0x008ee40000000000 */
[----:B---3--:R3:W-:Y:S01]  /*4260*/  SYNCS.ARRIVE.TRANS64.RED.A1T0 RZ, [R0+URZ], RZ ;  /* 0x000000ff00ff79a7 */ /* 0x0087e200081004ff */
[----:B-1----:R-:W-:Y:S11]  /*4270*/  LOP3.LUT P3, RZ, R22, 0x1, RZ, 0xc0, !PT ;  /* 0x0000000116ff7812 */ /* 0x002ff6000786c0ff */
[----:B------:R-:W-:Y:S02]  /*4280*/  @!UPT UIADD3 URZ, UPT, UPT, URZ, URZ, URZ ;  /* 0x000000fffffff290 */ /* 0x000fe4000fffe0ff */
[----:B------:R-:W-:Y:S02]  /*4290*/  @P3 MOV R13, R20 ;  /* 0x00000014000d3202 */ /* 0x000fe40000000f00 */
[----:B------:R-:W-:Y:S01]  /*42a0*/  @P3 LOP3.LUT R8, R21, 0xffff, RZ, 0xc0, !PT ;  /* 0x0000ffff15083812 */ /* 0x000fe200078ec0ff */
[----:B---3--:R-:W-:Y:S06]  /*42b0*/  @!P0 BRA `(.L_x_79) ;  /* 0x0000000000a48947 */ /* 0x008fec0003800000 */
[----:B------:R-:W-:Y:S01]  /*42c0*/  IMAD.HI.U32 R31, R24, R7, RZ ;  /* 0x00000007181f7227 */ /* 0x000fe200078e00ff */
[----:B------:R-:W-:Y:S02]  /*42d0*/  ISETP.NE.AND P0, PT, R6, 0x1, PT ;  /* 0x000000010600780c */ /* 0x000fe40003f05270 */
[----:B------:R-:W-:Y:S01]  /*42e0*/  ISETP.NE.AND P2, PT, R40, 0x1, PT ;  /* 0x000000012800780c */ /* 0x000fe20003f45270 */
[----:B----4-:R-:W-:Y:S01]  /*42f0*/  IMAD.HI.U32 R34, R19, R16, RZ ;  /* 0x0000001013227227 */ /* 0x010fe200078e00ff */
[----:B------:R-:W-:Y:S02]  /*4300*/  SHF.R.U32.HI R31, RZ, R18, R31 ;  /* 0x00000012ff1f7219 */ /* 0x000fe4000001161f */
[----:B------:R-:W-:Y:S01]  /*4310*/  ISETP.NE.AND P5, PT, R2, 0x1, PT ;  /* 0x000000010200780c */ /* 0x000fe20003fa5270 */
[----:B------:R-:W-:Y:S01]  /*4320*/  IMAD.HI.U32 R36, R13, R16, RZ ;  /* 0x000000100d247227 */ /* 0x000fe200078e00ff */
[----:B------:R-:W-:Y:S02]  /*4330*/  SHF.R.U32.HI R34, RZ, R17, R34 ;  /* 0x00000011ff227219 */ /* 0x000fe40000011622 */
[----:B------:R-:W-:Y:S01]  /*4340*/  SEL R3, R24, R31, !P0 ;  /* 0x0000001f18037207 */ /* 0x000fe20004000000 */
[C---:B------:R-:W-:Y:S01]  /*4350*/  IMAD.HI.U32 R31, R8.reuse, R7, RZ ;  /* 0x00000007081f7227 */ /* 0x040fe200078e00ff */
[----:B------:R-:W-:Y:S02]  /*4360*/  SEL R11, R19, R34, !P5 ;  /* 0x00000022130b7207 */ /* 0x000fe40006800000 */
[----:B------:R-:W-:Y:S01]  /*4370*/  SHF.R.U32.HI R36, RZ, R17, R36 ;  /* 0x00000011ff247219 */ /* 0x000fe20000011624 */
[----:B------:R-:W-:Y:S01]  /*4380*/  IMAD.HI.U32 R38, R3, R4, RZ ;  /* 0x0000000403267227 */ /* 0x000fe200078e00ff */
[----:B------:R-:W-:Y:S03]  /*4390*/  SHF.R.U32.HI R31, RZ, R18, R31 ;  /* 0x00000012ff1f7219 */ /* 0x000fe6000001161f */
[----:B------:R-:W-:Y:S01]  /*43a0*/  IMAD.HI.U32 R34, R11, R4, RZ ;  /* 0x000000040b227227 */ /* 0x000fe200078e00ff */
[----:B------:R-:W-:Y:S02]  /*43b0*/  @P2 SHF.R.U32.HI R3, RZ, R5, R38 ;  /* 0x00000005ff032219 */ /* 0x000fe40000011626 */
[----:B------:R-:W-:Y:S02]  /*43c0*/  SEL R9, R8, R31, !P0 ;  /* 0x0000001f08097207 */ /* 0x000fe40004000000 */
[----:B------:R-:W-:Y:S01]  /*43d0*/  @P2 SHF.R.U32.HI R11, RZ, R5, R34 ;  /* 0x00000005ff0b2219 */ /* 0x000fe20000011622 */
[C---:B------:R-:W-:Y:S01]  /*43e0*/  IMAD R10, R40.reuse, R3, RZ ;  /* 0x00000003280a7224 */ /* 0x040fe200078e02ff */
[----:B------:R-:W-:Y:S01]  /*43f0*/  SEL R3, R13, R36, !P5 ;  /* 0x000000240d037207 */ /* 0x000fe20006800000 */
[C---:B------:R-:W-:Y:S03]  /*4400*/  IMAD.HI.U32 R14, R9.reuse, R4, RZ ;  /* 0x00000004090e7227 */ /* 0x040fe600078e00ff */
[----:B------:R-:W-:Y:S01]  /*4410*/  ISETP.GE.AND P0, PT, R9, R10, PT ;  /* 0x0000000a0900720c */ /* 0x000fe20003f06270 */
[C---:B------:R-:W-:Y:S01]  /*4420*/  IMAD R12, R40.reuse, R11, RZ ;  /* 0x0000000b280c7224 */ /* 0x040fe200078e02ff */
[-C--:B------:R-:W-:Y:S04]  /*4430*/  SHF.R.U32.HI R14, RZ, R5.reuse, R14 ;  /* 0x00000005ff0e7219 */ /* 0x080fe8000001160e */
[----:B------:R-:W-:Y:S02]  /*4440*/  ISETP.GE.OR P0, PT, R3, R12, P0 ;  /* 0x0000000c0300720c */ /* 0x000fe40000706670 */
[----:B------:R-:W-:Y:S05]  /*4450*/  SEL R15, R9, R14, !P2 ;  /* 0x0000000e090f7207 */ /* 0x000fea0005000000 */
[----:B------:R-:W-:Y:S04]  /*4460*/  IMAD.MOV R14, RZ, RZ, -R15 ;  /* 0x000000ffff0e7224 */ /* 0x000fe800078e0a0f */
[----:B------:R-:W-:Y:S02]  /*4470*/  IMAD R14, R40, R14, R9 ;  /* 0x0000000e280e7224 */ /* 0x000fe400078e0209 */
[C---:B------:R-:W-:Y:S05]  /*4480*/  @!P0 IMAD.HI.U32 R10, R3.reuse, R4, RZ ;  /* 0x00000004030a8227 */ /* 0x040fea00078e00ff */
[----:B------:R-:W-:Y:S04]  /*4490*/  @!P0 SHF.R.U32.HI R10, RZ, R5, R10 ;  /* 0x00000005ff0a8219 */ /* 0x000fe8000001160a */
[----:B------:R-:W-:Y:S01]  /*44a0*/  @!P0 SEL R0, R3, R10, !P2 ;  /* 0x0000000a03008207 */ /* 0x000fe20005000000 */
[----:B------:R-:W-:Y:S03]  /*44b0*/  IMAD.MOV R10, RZ, RZ, -R3 ;  /* 0x000000ffff0a7224 */ /* 0x000fe600078e0a03 */
[----:B------:R-:W-:Y:S01]  /*44c0*/  @!P0 IADD3 R15, PT, PT, R15, -R0, RZ ;  /* 0x800000000f0f8210 */ /* 0x000fe20007ffe0ff */
[----:B------:R-:W-:Y:S01]  /*44d0*/  @!P0 IMAD R0, R11, R14, R0 ;  /* 0x0000000e0b008224 */ /* 0x000fe200078e0200 */
[----:B------:R-:W-:Y:S01]  /*44e0*/  IADD3 R11, PT, PT, -R9, RZ, RZ ;  /* 0x000000ff090b7210 */ /* 0x000fe20007ffe1ff */
[----:B------:R-:W-:Y:S02]  /*44f0*/  IMAD R13, R2, R10, R13 ;  /* 0x0000000a020d7224 */ /* 0x000fe400078e020d */
[----:B------:R-:W-:Y:S02]  /*4500*/  @!P0 IMAD R9, R15, R40, R3 ;  /* 0x000000280f098224 */ /* 0x000fe400078e0203 */
[----:B------:R-:W-:Y:S02]  /*4510*/  @!P0 IMAD.MOV.U32 R3, RZ, RZ, R0 ;  /* 0x000000ffff038224 */ /* 0x000fe400078e0000 */
[----:B------:R-:W-:Y:S02]  /*4520*/  IMAD R8, R6, R11, R8 ;  /* 0x0000000b06087224 */ /* 0x000fe400078e0208 */
[----:B------:R-:W-:Y:S02]  /*4530*/  IMAD R13, R3, R2, R13 ;  /* 0x00000002030d7224 */ /* 0x000fe400078e020d */
[----:B------:R-:W-:Y:S02]  /*4540*/  IMAD R8, R9, R6, R8 ;  /* 0x0000000609087224 */ /* 0x000fe400078e0208 */
.L_x_79:
[----:B------:R-:W-:Y:S05]  /*4550*/  BRA.U UP1, `(.L_x_80) ;  /* 0x0000000101107547 */ /* 0x000fea000b800000 */
[----:B------:R-:W-:Y:S04]  /*4560*/  MOV R0, UR13 ;  /* 0x0000000d00007c02 */ /* 0x000fe80008000f00 */
[----:B------:R-:W-:Y:S04]  /*4570*/  SHF.L.U32 R3, R0, 0x1f, RZ ;  /* 0x0000001f00037819 */ /* 0x000fe800000006ff */
[----:B------:R-:W1:Y:S02]  /*4580*/  SYNCS.PHASECHK.TRANS64.TRYWAIT P0, [UR6+0xe8], R3 ;  /* 0x0000e803ff0075a7 */ /* 0x000e640008001106 */
[----:B-1----:R-:W-:Y:S05]  /*4590*/  @!P0 BRA `(.L_x_81) ;  /* 0x0000002c00108947 */ /* 0x002fea0003800000 */
.L_x_80:
[----:B------:R-:W-:Y:S05]  /*45a0*/  BRA.U !UP3, `(.L_x_82) ;  /* 0x000000010b347547 */ /* 0x000fea000b800000 */
[----:B------:R-:W-:Y:S01]  /*45b0*/  UPLOP3.LUT UP0, UPT, UPT, UPT, UP2, 0x80, 0x8 ;  /* 0x000000000008789c */ /* 0x000fe20003f0f020 */
[----:B-1----:R-:W-:Y:S02]  /*45c0*/  HFMA2 R0, -RZ, RZ, 0, 5.9604644775390625e-08 ;  /* 0x00000001ff007431 */ /* 0x002fe400000001ff */
[----:B------:R-:W-:Y:S03]  /*45d0*/  IMAD.MOV.U32 R96, RZ, RZ, 0x1 ;  /* 0x00000001ff607424 */ /* 0x000fe600078e00ff */
[----:B------:R-:W-:Y:S05]  /*45e0*/  PLOP3.LUT P0, PT, PT, PT, UP0, 0x80, 0x8 ;  /* 0x000000000008781c */ /* 0x000fea0003f0f008 */
[----:B------:R-:W1:Y:S01]  /*45f0*/  @UP0 LDCU.64 UR8, c[0x0][0x888] ;  /* 0x00011100ff0807ac */ /* 0x000e620008000a00 */
[----:B------:R-:W-:Y:S07]  /*4600*/  @UP0 UIMAD UR7, UR36, UR4, URZ ;  /* 0x00000004240702a4 */ /* 0x000fee000f8e02ff */
[----:B------:R-:W-:Y:S01]  /*4610*/  @!P0 PRMT R96, R0, 0x7610, R96 ;  /* 0x0000761000608816 */ /* 0x000fe20000000060 */
[----:B-1----:R-:W-:Y:S03]  /*4620*/  @UP0 UIMAD.WIDE UR8, UR7, 0x4, UR8 ;  /* 0x00000004070808a5 */ /* 0x002fe6000f8e0208 */
[----:B------:R-:W1:Y:S03]  /*4630*/  @!UP0 LDCU UR7, c[0x0][0x880] ;  /* 0x00011000ff0787ac */ /* 0x000e660008000800 */
[----:B------:R-:W-:Y:S01]  /*4640*/  IMAD.U32 R10, RZ, RZ, UR8 ;  /* 0x00000008ff0a7e24 */ /* 0x000fe2000f8e00ff */
[----:B------:R-:W-:Y:S05]  /*4650*/  MOV R11, UR9 ;  /* 0x00000009000b7c02 */ /* 0x000fea0008000f00 */
[----:B-----5:R3:W5:Y:S02]  /*4660*/  @P0 LDG.E R49, desc[UR40][R10.64] ;  /* 0x000000280a310981 */ /* 0x020764000c1e1900 */
[----:B-1-3--:R-:W-:Y:S07]  /*4670*/  @!P0 IMAD.U32 R49, RZ, RZ, UR7 ;  /* 0x00000007ff318e24 */ /* 0x00afee000f8e00ff */
.L_x_82:
[----:B-----5:R-:W-:Y:S01]  /*4680*/  @!P4 FSETP.EQ.AND P5, PT, R49, RZ, PT ;  /* 0x000000ff3100c20b */ /* 0x020fe20003fa2000 */
[----:B------:R-:W-:Y:S01]  /*4690*/  @!UPT UIADD3 URZ, UPT, UPT, URZ, URZ, URZ ;  /* 0x000000fffffff290 */ /* 0x000fe2000fffe0ff */
[----:B------:R-:W-:Y:S11]  /*46a0*/  @!P4 BRA `(.L_x_83) ;  /* 0x000000000014c947 */ /* 0x000ff60003800000 */
[----:B------:R-:W-:Y:S02]  /*46b0*/  LOP3.LUT P0, RZ, R96, 0xff, RZ, 0xc0, !PT ;  /* 0x000000ff60ff7812 */ /* 0x000fe4000780c0ff */
[----:B------:R-:W-:Y:S04]  /*46c0*/  PLOP3.LUT P5, PT, PT, PT, UP0, 0x80, 0x8 ;  /* 0x000000000008781c */ /* 0x000fe80003faf008 */
[----:B------:R-:W-:Y:S07]  /*46d0*/  PLOP3.LUT P5, PT, P5, PT, PT, 0x8, 0x80 ;  /* 0x000000000080781c */ /* 0x000fee0002fae170 */
[----:B------:R-:W-:Y:S11]  /*46e0*/  @P0 FSETP.EQ.AND P5, PT, R49, RZ, PT ;  /* 0x000000ff3100020b */ /* 0x000ff60003fa2000 */
[----:B------:R-:W-:Y:S02]  /*46f0*/  @!UPT UIADD3 URZ, UPT, UPT, URZ, URZ, URZ ;  /* 0x000000fffffff290 */ /* 0x000fe4000fffe0ff */
.L_x_83:
[----:B------:R-:W3:Y:S01]  /*4700*/  SYNCS.PHASECHK.TRANS64.TRYWAIT P4, [UR6+0xd8], R26 ;  /* 0x0000d81aff0075a7 */ /* 0x000ee20008081106 */
[----:B------:R-:W-:Y:S01]  /*4710*/  @P3 SHF.R.U32.HI R27, RZ, 0x10, R21 ;  /* 0x00000010ff1b3819 */ /* 0x000fe20000011615 */
[----:B------:R-:W-:Y:S01]  /*4720*/  VIADD R29, R29, 0x1 ;  /* 0x000000011d1d7836 */ /* 0x000fe20000000000 */
[----:B------:R-:W5:Y:S08]  /*4730*/  LDC.64 R14, c[0x0][0xb10] ;  /* 0x0002c400ff0e7b82 */ /* 0x000f700000000a00 */
[----:B------:R-:W2:Y:S08]  /*4740*/  LDC.64 R10, c[0x0][0xb18] ;  /* 0x0002c600ff0a7b82 */ /* 0x000eb00000000a00 */
[----:B-1----:R-:W1:Y:S08]  /*4750*/  @!P1 LDC R0, c[0x0][0xb20] ;  /* 0x0002c800ff009b82 */ /* 0x002e700000000800 */
[----:B------:R-:W4:Y:S01]  /*4760*/  @!P1 LDC R3, c[0x0][0xb0c] ;  /* 0x0002c300ff039b82 */ /* 0x000f220000000800 */
[----:B-----5:R-:W-:Y:S05]  /*4770*/  @!P1 IMAD.HI.U32 R14, R13, R14, RZ ;  /* 0x0000000e0d0e9227 */ /* 0x020fea00078e00ff */
[----:B------:R-:W-:Y:S01]  /*4780*/  @!P1 SHF.R.U32.HI R14, RZ, R15, R14 ;  /* 0x0000000fff0e9219 */ /* 0x000fe2000001160e */
[----:B--2---:R-:W-:Y:S01]  /*4790*/  @!P1 IMAD.HI.U32 R11, R8, R11, RZ ;  /* 0x0000000b080b9227 */ /* 0x004fe200078e00ff */
[----:B------:R-:W-:Y:S04]  /*47a0*/  @!P1 ISETP.NE.AND P0, PT, R10, 0x1, PT ;  /* 0x000000010a00980c */ /* 0x000fe80003f05270 */
[----:B-1----:R-:W-:Y:S02]  /*47b0*/  @!P1 SHF.R.U32.HI R9, RZ, R0, R11 ;  /* 0x00000000ff099219 */ /* 0x002fe4000001160b */
[----:B----4-:R-:W-:Y:S02]  /*47c0*/  @!P1 ISETP.NE.AND P2, PT, R3, 0x1, PT ;  /* 0x000000010300980c */ /* 0x010fe40003f45270 */
[----:B------:R-:W-:Y:S02]  /*47d0*/  @!P1 SEL R9, R8, R9, !P0 ;  /* 0x0000000908099207 */ /* 0x000fe40004000000 */
[----:B------:R-:W-:Y:S02]  /*47e0*/  ELECT P0, URZ, PT ;  /* 0x0000000000ff782f */ /* 0x000fe40003800000 */
[----:B------:R-:W-:Y:S05]  /*47f0*/  @!P1 SEL R14, R13, R14, !P2 ;  /* 0x0000000e0d0e9207 */ /* 0x000fea0005000000 */
[----:B------:R-:W-:Y:S02]  /*4800*/  @!P1 IMAD.IADD R0, R9, 0x1, -R14 ;  /* 0x0000000109009824 */ /* 0x000fe400078e0a0e */
[----:B------:R-:W-:Y:S02]  /*4810*/  @!P1 IMAD.IADD R9, R14, 0x1, -R9 ;  /* 0x000000010e099824 */ /* 0x000fe400078e0a09 */
[----:B------:R-:W-:Y:S02]  /*4820*/  @!P1 IMAD R13, R0, R3, R13 ;  /* 0x00000003000d9224 */ /* 0x000fe400078e020d */
[----:B------:R-:W-:Y:S01]  /*4830*/  @!P1 IMAD R8, R9, R10, R8 ;  /* 0x0000000a09089224 */ /* 0x000fe200078e0208 */
[----:B---3--:R-:W-:Y:S06]  /*4840*/  @!P4 BRA `(.L_x_84) ;  /* 0x00000028007cc947 */ /* 0x008fec0003800000 */
.L_x_153:
[----:B------:R-:W-:Y:S01]  /*4850*/  PLOP3.LUT P5, PT, P5, P0, PT, 0xf2, 0x2f ;  /* 0x00000000002f781c */ /* 0x000fe20002fa1e72 */
[----:B------:R-:W-:Y:S01]  /*4860*/  UMOV UR14, 0x0 ;  /* 0x00000000000e7882 */ /* 0x000fe20000000000 */
[----:B------:R-:W-:Y:S01]  /*4870*/  LOP3.LUT R30, R30, 0x1, RZ, 0x3c, !PT ;  /* 0x000000011e1e7812 */ /* 0x000fe200078e3cff */
[----:B------:R-:W-:Y:S01]  /*4880*/  UMOV UR15, 0x10000000 ;  /* 0x10000000000f7882 */ /* 0x000fe20000000000 */
[----:B------:R-:W-:Y:S01]  /*4890*/  UMOV UR12, UR36 ;  /* 0x00000024000c7c82 */ /* 0x000fe20008000000 */
[----:B------:R-:W-:Y:S08]  /*48a0*/  @P3 R2UR UR36, R27 ;  /* 0x000000001b2432ca */ /* 0x000ff000000e0000 */
[----:B-1----:R-:W-:Y:S01]  /*48b0*/  @!P5 IADD3 R3, P0, PT, R32, 0x580, RZ ;  /* 0x000005802003d810 */ /* 0x002fe20007f1e0ff */
[----:B------:R-:W-:Y:S01]  /*48c0*/  @!P5 IMAD.SHL.U32 R91, R91, 0x40, RZ ;  /* 0x000000405b5bd824 */ /* 0x000fe200078e00ff */
[----:B------:R-:W-:Y:S01]  /*48d0*/  VOTEU.ALL UP1, P5 ;  /* 0x0000000000ff7886 */ /* 0x000fe20002820000 */
[----:B------:R-:W-:Y:S01]  /*48e0*/  @!P5 IMAD.SHL.U32 R97, R97, 0x40, RZ ;  /* 0x000000406161d824 */ /* 0x000fe200078e00ff */
[----:B------:R-:W-:Y:S01]  /*48f0*/  @!P5 R2UR UR8, R3 ;  /* 0x000000000308d2ca */ /* 0x000fe200000e0000 */
[----:B------:R-:W-:Y:S01]  /*4900*/  @!P5 IMAD.X R0, RZ, RZ, R33, P0 ;  /* 0x000000ffff00d224 */ /* 0x000fe200000e0621 */
[----:B------:R-:W-:Y:S01]  /*4910*/  @!P5 R2UR UR10, R91 ;  /* 0x000000005b0ad2ca */ /* 0x000fe200000e0000 */
[----:B------:R-:W-:Y:S01]  /*4920*/  @!UP1 UIADD3 UR9, UPT, UPT, UR6, 0xd0, URZ ;  /* 0x000000d006099890 */ /* 0x000fe2000fffe0ff */
[----:B------:R-:W-:Y:S01]  /*4930*/  @!P5 R2UR UR11, R97 ;  /* 0x00000000610bd2ca */ /* 0x000fe200000e0000 */
[----:B------:R-:W-:Y:S01]  /*4940*/  IMAD.IADD R91, R8, 0x1, R79 ;  /* 0x00000001085b7824 */ /* 0x000fe200078e024f */
[----:B------:R-:W-:Y:S01]  /*4950*/  @!P5 R2UR UR7, R0 ;  /* 0x000000000007d2ca */ /* 0x000fe200000e0000 */
[----:B------:R-:W-:Y:S01]  /*4960*/  IMAD.IADD R97, R13, 0x1, R90 ;  /* 0x000000010d617824 */ /* 0x000fe200078e025a */
[C---:B------:R-:W-:Y:S04]  /*4970*/  ISETP.NE.AND P0, PT, R29.reuse, 0x2, PT ;  /* 0x000000021d00780c */ /* 0x040fe80003f05270 */
[----:B------:R-:W-:Y:S01]  /*4980*/  SEL R3, RZ, 0x1, P0 ;  /* 0x00000001ff037807 */ /* 0x000fe20000000000 */
[----:B------:R-:W-:Y:S01]  /*4990*/  IMAD.U32 R10, RZ, RZ, UR8 ;  /* 0x00000008ff0a7e24 */ /* 0x000fe2000f8e00ff */
[----:B------:R-:W-:Y:S01]  /*49a0*/  @!UP1 UIADD3 UR8, UPT, UPT, UR6, 0x200, URZ ;  /* 0x0000020006089890 */ /* 0x000fe2000fffe0ff */
[----:B------:R-:W-:Y:S01]  /*49b0*/  SEL R29, R29, RZ, P0 ;  /* 0x000000ff1d1d7207 */ /* 0x000fe20000000000 */
[----:B------:R-:W-:Y:S01]  /*49c0*/  VOTEU.ALL UP1, P5 ;  /* 0x0000000000ff7886 */ /* 0x000fe20002820000 */
[----:B------:R-:W-:Y:S02]  /*49d0*/  LOP3.LUT R28, R28, R3, RZ, 0x3c, !PT ;  /* 0x000000031c1c7212 */ /* 0x000fe400078e3cff */
[----:B------:R-:W-:Y:S01]  /*49e0*/  IMAD.U32 R11, RZ, RZ, UR7 ;  /* 0x00000007ff0b7e24 */ /* 0x000fe2000f8e00ff */
[----:B------:R-:W-:Y:S04]  /*49f0*/  @!P5 R2UR UR16, R10 ;  /* 0x000000000a10d2ca */ /* 0x000fe800000e0000 */
[----:B------:R-:W-:Y:S11]  /*4a00*/  @!P5 R2UR UR17, R11 ;  /* 0x000000000b11d2ca */ /* 0x000ff600000e0000 */
[----:B------:R-:W-:Y:S02]  /*4a10*/  @!UPT UIADD3 URZ, UPT, UPT, URZ, URZ, URZ ;  /* 0x000000fffffff290 */ /* 0x000fe4000fffe0ff */
[----:B------:R3:W-:Y:S01]  /*4a20*/  @!UP1 UTMALDG.3D [UR8], [UR16], desc[UR14] ;  /* 0x00000e08100095b4 */ /* 0x0007e20008011000 */
[----:B------:R3:W-:Y:S01]  /*4a30*/  @!P5 SYNCS.ARRIVE.TRANS64.RED.A0TR RZ, [UR6+0xd0], R25 ;  /* 0x0000d019ffffd9a7 */ /* 0x0007e20008300406 */
[----:B------:R-:W-:Y:S01]  /*4a40*/  UPLOP3.LUT UP1, UPT, UPT, UPT, UPT, 0x80, 0x8 ;  /* 0x000000000008789c */ /* 0x000fe20003f2f070 */
[----:B------:R-:W-:Y:S01]  /*4a50*/  SYNCS.ARRIVE.TRANS64.RED.A1T0 RZ, [UR37], RZ ;  /* 0x000000ffffff79a7 */ /* 0x000fe20008100425 */
[----:B------:R-:W-:Y:S09]  /*4a60*/  @P3 BRA `(.L_x_85) ;  /* 0xfffffff400b43947 */ /* 0x000ff2000383ffff */
[----:B------:R-:W-:Y:S07]  /*4a70*/  MOV R0, UR6 ;  /* 0x0000000600007c02 */ /* 0x000fee0008000f00 */
.L_x_86:
[----:B-1----:R-:W-:-:S04]  /*4a80*/  SHF.L.U32 R3, R30, 0x1f, RZ ;  /* 0x0000001f1e037819 */ /* 0x002fc800000006ff */
[----:B------:R1:W2:Y:S03]  /*4a90*/  SYNCS.PHASECHK.TRANS64.TRYWAIT P0, [R0+URZ+0xd8], R3 ;  /* 0x0000d803000075a7 */ /* 0x0002a600080011ff */
[----:B--2---:R-:W-:Y:S05]  /*4aa0*/  @!P0 NANOSLEEP.SYNCS 0x989680 ;  /* 0x009896800000895d */ /* 0x004fea0003900000 */
[----:B------:R-:W2:Y:S02]  /*4ab0*/  @!P0 SYNCS.PHASECHK.TRANS64 P0, [R0+URZ+0xd8], R3 ;  /* 0x0000d803000085a7 */ /* 0x000ea400080010ff */
[----:B--23--:R-:W-:Y:S05]  /*4ac0*/  @P0 EXIT ;  /* 0x000000000000094d */ /* 0x00cfea0003800000 */
[----:B------:R-:W-:Y:S05]  /*4ad0*/  BRA `(.L_x_86) ;  /* 0xfffffffc00e87947 */ /* 0x000fea000383ffff */
.L_x_77:
[----:B------:R-:W-:-:S06]  /*4ae0*/  UISETP.GE.AND UP1, UPT, UR8, 0x4, UPT ;  /* 0x000000040800788c */ /* 0x000fcc000bf26270 */
[----:B------:R-:W-:-:S13]  /*4af0*/  PLOP3.LUT P0, PT, PT, PT, UP1, 0x80, 0x8 ;  /* 0x000000000008781c */ /* 0x000fda0003f0f018 */
[----:B------:R-:W-:Y:S05]  /*4b00*/  @!P0 EXIT ;  /* 0x000000000000894d */ /* 0x000fea0003800000 */
[----:B------:R-:W-:Y:S01]  /*4b10*/  BAR.SYNC.DEFER_BLOCKING 0x6, 0xa0 ;  /* 0x0182800000007b1d */ /* 0x000fe20000010000 */
[C---:B------:R-:W-:Y:S02]  /*4b20*/  IMAD.SHL.U32 R5, R101.reuse, 0x40, RZ ;  /* 0x0000004065057824 */ /* 0x040fe400078e00ff */
[----:B------:R-:W-:Y:S02]  /*4b30*/  HFMA2 R111, -RZ, RZ, 0, 0 ;  /* 0x00000000ff6f7431 */ /* 0x000fe400000001ff */
[C---:B------:R-:W-:Y:S01]  /*4b40*/  IMAD.SHL.U32 R0, R101.reuse, 0x20, RZ ;  /* 0x0000002065007824 */ /* 0x040fe200078e00ff */
[----:B------:R-:W-:Y:S01]  /*4b50*/  CS2R R106, SRZ ;  /* 0x00000000006a7805 */ /* 0x000fe2000001ff00 */
[----:B------:R-:W-:Y:S01]  /*4b60*/  IMAD.SHL.U32 R2, R101, 0x2, RZ ;  /* 0x0000000265027824 */ /* 0x000fe200078e00ff */
[----:B------:R-:W-:Y:S01]  /*4b70*/  UMOV UR43, 0x400 ;  /* 0x00000400002b7882 */ /* 0x000fe20000000000 */
[----:B------:R-:W1:Y:S01]  /*4b80*/  LDC R99, c[0x0][0x370] ;  /* 0x0000dc00ff637b82 */ /* 0x000e620000000800 */
[----:B------:R-:W-:Y:S01]  /*4b90*/  ULEA UR43, UR37, UR43, 0x18 ;  /* 0x0000002b252b7291 */ /* 0x000fe2000f8ec0ff */
[----:B------:R-:W-:Y:S01]  /*4ba0*/  LOP3.LUT R7, R5, 0x180, RZ, 0xc0, !PT ;  /* 0x0000018005077812 */ /* 0x000fe200078ec0ff */
[C---:B------:R-:W-:Y:S01]  /*4bb0*/  IMAD.SHL.U32 R103, R101.reuse, 0x8, RZ ;  /* 0x0000000865677824 */ /* 0x040fe200078e00ff */
[----:B------:R-:W-:Y:S01]  /*4bc0*/  LOP3.LUT R0, R0, 0xc00, RZ, 0xc0, !PT ;  /* 0x00000c0000007812 */ /* 0x000fe200078ec0ff */
[----:B------:R-:W-:Y:S01]  /*4bd0*/  IMAD.U32 R46, R101, 0x10000, RZ ;  /* 0x00010000652e7824 */ /* 0x000fe200078e00ff */
[----:B------:R-:W-:Y:S01]  /*4be0*/  LOP3.LUT R2, R7, 0x20, R2, 0xf8, !PT ;  /* 0x0000002007027812 */ /* 0x000fe200078ef802 */
[----:B------:R-:W-:Y:S01]  /*4bf0*/  UIADD3 UR4, UPT, UPT, UR43, 0x1200, URZ ;  /* 0x000012002b047890 */ /* 0x000fe2000fffe0ff */
[----:B------:R-:W2:Y:S01]  /*4c00*/  LDC R42, c[0x0][0xb0c] ;  /* 0x0002c300ff2a7b82 */ /* 0x000ea20000000800 */
[----:B------:R-:W-:Y:S01]  /*4c10*/  LOP3.LUT R0, R0, 0x40, R5, 0xf8, !PT ;  /* 0x0000004000007812 */ /* 0x000fe200078ef805 */
[----:B------:R-:W-:Y:S01]  /*4c20*/  IMAD.MOV.U32 R44, RZ, RZ, RZ ;  /* 0x000000ffff2c7224 */ /* 0x000fe200078e00ff */
[----:B------:R-:W-:Y:S01]  /*4c30*/  LOP3.LUT R103, R2, 0x30, R103, 0x78, !PT ;  /* 0x0000003002677812 */ /* 0x000fe200078e7867 */
[----:B------:R-:W-:Y:S01]  /*4c40*/  IMAD.MOV.U32 R108, RZ, RZ, RZ ;  /* 0x000000ffff6c7224 */ /* 0x000fe200078e00ff */
[----:B------:R-:W-:Y:S01]  /*4c50*/  LOP3.LUT R0, R0, 0x200, R5, 0xf8, !PT ;  /* 0x0000020000007812 */ /* 0x000fe200078ef805 */
[----:B------:R-:W-:Y:S01]  /*4c60*/  IMAD.SHL.U32 R5, R101, 0x10, RZ ;  /* 0x0000001065057824 */ /* 0x000fe200078e00ff */
[----:B------:R-:W-:Y:S01]  /*4c70*/  LOP3.LUT R46, R46, 0x600000, RZ, 0xc0, !PT ;  /* 0x006000002e2e7812 */ /* 0x000fe200078ec0ff */
[----:B------:R-:W4:Y:S01]  /*4c80*/  LDC R98, c[0x0][0xb20] ;  /* 0x0002c800ff627b82 */ /* 0x000f220000000800 */
[----:B------:R-:W3:Y:S01]  /*4c90*/  LDS R3, [UR43+0x1a0] ;  /* 0x0001a02bff037984 */ /* 0x000ee20008000800 */
[----:B------:R-:W-:Y:S01]  /*4ca0*/  LOP3.LUT R103, R0, R103, RZ, 0xfc, !PT ;  /* 0x0000006700677212 */ /* 0x000fe200078efcff */
[----:B------:R-:W-:Y:S01]  /*4cb0*/  IMAD.U32 R109, RZ, RZ, UR4 ;  /* 0x00000004ff6d7e24 */ /* 0x000fe2000f8e00ff */
[----:B------:R-:W-:Y:S01]  /*4cc0*/  LOP3.LUT R5, R5, 0x20, RZ, 0xc0, !PT ;  /* 0x0000002005057812 */ /* 0x000fe200078ec0ff */
[----:B------:R-:W1:Y:S01]  /*4cd0*/  LDCU.64 UR46, c[0x0][0x348] ;  /* 0x00006900ff2e77ac */ /* 0x000e620008000a00 */
[----:B------:R-:W-:-:S02]  /*4ce0*/  IADD3 R102, PT, PT, R103, UR43, RZ ;  /* 0x0000002b67667c10 */ /* 0x000fc4000fffe0ff */
[----:B------:R-:W1:Y:S01]  /*4cf0*/  LDC R41, c[0x0][0xb30] ;  /* 0x0002cc00ff297b82 */ /* 0x000e620000000800 */
[----:B------:R-:W1:Y:S01]  /*4d00*/  LDCU.64 UR38, c[0x0][0x888] ;  /* 0x00011100ff2677ac */ /* 0x000e620008000a00 */
[----:B------:R-:W-:Y:S01]  /*4d10*/  IADD3 R102, PT, PT, -R5, 0x200, R102 ;  /* 0x0000020005667810 */ /* 0x000fe20007ffe166 */
[----:B------:R-:W-:-:S05]  /*4d20*/  UIADD3 UR42, UPT, UPT, UR43, 0x200, URZ ;  /* 0x000002002b2a7890 */ /* 0x000fca000fffe0ff */
[----:B------:R-:W1:Y:S08]  /*4d30*/  LDC.64 R88, c[0x0][0xb10] ;  /* 0x0002c400ff587b82 */ /* 0x000e700000000a00 */
[----:B------:R-:W1:Y:S08]  /*4d40*/  LDC.64 R38, c[0x0][0xb18] ;  /* 0x0002c600ff267b82 */ /* 0x000e700000000a00 */
[----:B------:R-:W1:Y:S08]  /*4d50*/  LDC.64 R84, c[0x0][0x888] ;  /* 0x00022200ff547b82 */ /* 0x000e700000000a00 */
[----:B------:R-:W1:Y:S01]  /*4d60*/  LDC.64 R36, c[0x0][0xb28] ;  /* 0x0002ca00ff247b82 */ /* 0x000e620000000a00 */
[----:B---3--:R-:W-:-:S07]  /*4d70*/  IMAD.IADD R46, R3, 0x1, R46 ;  /* 0x00000001032e7824 */ /* 0x008fce00078e022e */
[----:B------:R-:W3:Y:S08]  /*4d80*/  LDC.64 R86, c[0x0][0x890] ;  /* 0x00022400ff567b82 */ /* 0x000ef00000000a00 */
[----:B------:R-:W1:Y:S08]  /*4d90*/  LDC.64 R82, c[0x0][0x8b0] ;  /* 0x00022c00ff527b82 */ /* 0x000e700000000a00 */
[----:B------:R-:W1:Y:S08]  /*4da0*/  LDC.64 R80, c[0x0][0x8a8] ;  /* 0x00022a00ff507b82 */ /* 0x000e700000000a00 */
[----:B--2-4-:R-:W1:Y:S02]  /*4db0*/  LDC R100, c[0x0][0x374] ;  /* 0x0000dd00ff647b82 */ /* 0x014e640000000800 */
.L_x_104:
[----:B------:R-:W-:Y:S02]  /*4dc0*/  LEA R0, R111, UR43, 0x3 ;  /* 0x0000002b6f007c11 */ /* 0x000fe4000f8e18ff */
[----:B------:R-:W-:Y:S02]  /*4dd0*/  SHF.L.U32 R3, R107, 0x1f, RZ ;  /* 0x0000001f6b037819 */ /* 0x000fe400000006ff */
[----:B------:R-:W-:Y:S02]  /*4de0*/  LEA R16, R111, UR43, 0x4 ;  /* 0x0000002b6f107c11 */ /* 0x000fe4000f8e20ff */
[----:B--2---:R-:W2:Y:S02]  /*4df0*/  SYNCS.PHASECHK.TRANS64.TRYWAIT P0, [R0+URZ+0xf0], R3 ;  /* 0x0000f003000075a7 */ /* 0x004ea400080011ff */
[----:B-12---:R-:W-:Y:S05]  /*4e00*/  @!P0 BRA `(.L_x_87) ;  /* 0x0000002400248947 */ /* 0x006fea0003800000 */
.L_x_154:
[----:B------:R-:W4:Y:S01]  /*4e10*/  LDC.64 R12, c[0x0][0xb10] ;  /* 0x0002c400ff0c7b82 */ /* 0x000f220000000a00 */
[----:B------:R-:W3:Y:S01]  /*4e20*/  LDS.128 R16, [R16+0x180] ;  /* 0x0001800010107984 */ /* 0x000ee20000000c00 */
[----:B-1----:R-:W-:Y:S01]  /*4e30*/  ISETP.NE.AND P1, PT, R41, 0x1, PT ;  /* 0x000000012900780c */ /* 0x002fe20003f25270 */
[----:B--2---:R-:W-:Y:S01]  /*4e40*/  VIADD R0, R0, 0x100 ;  /* 0x0000010000007836 */ /* 0x004fe20000000000 */
[----:B------:R-:W-:Y:S04]  /*4e50*/  ISETP.GE.AND P0, PT, R40, 0x1, PT ;  /* 0x000000012800780c */ /* 0x000fe80003f06270 */
[----:B------:R-:W1:Y:S01]  /*4e60*/  LDC.64 R10, c[0x0][0xb18] ;  /* 0x0002c600ff0a7b82 */ /* 0x000e620000000a00 */
[----:B------:R-:W-:Y:S01]  /*4e70*/  PRMT R0, RZ, 0x654, R0 ;  /* 0x00000654ff007816 */ /* 0x000fe20000000000 */
[----:B------:R-:W-:Y:S01]  /*4e80*/  @!PT LDS RZ, [RZ] ;  /* 0x00000000fffff984 */ /* 0x000fe20000000800 */
[----:B------:R-:W-:Y:S01]  /*4e90*/  @!PT LDS RZ, [RZ] ;  /* 0x00000000fffff984 */ /* 0x000fe20000000800 */
[----:B------:R-:W-:Y:S01]  /*4ea0*/  @!PT LDS RZ, [RZ] ;  /* 0x00000000fffff984 */ /* 0x000fe20000000800 */
[----:B------:R-:W-:Y:S01]  /*4eb0*/  @!PT LDS RZ, [RZ] ;  /* 0x00000000fffff984 */ /* 0x000fe20000000800 */
[----:B------:R2:W-:Y:S06]  /*4ec0*/  MEMBAR.ALL.CTA ;  /* 0x0000000000007992 */ /* 0x0005ec0000008000 */
[----:B--2---:R-:W2:Y:S01]  /*4ed0*/  FENCE.VIEW.ASYNC.S ;  /* 0x00000000000073c6 */ /* 0x004ea20000000000 */
[----:B------:R-:W1:Y:S08]  /*4ee0*/  @!P1 LDC R14, c[0x0][0xb20] ;  /* 0x0002c800ff0e9b82 */ /* 0x000e700000000800 */
[----:B------:R-:W1:Y:S01]  /*4ef0*/  @!P1 LDC R9, c[0x0][0xb0c] ;  /* 0x0002c300ff099b82 */ /* 0x000e620000000800 */
[----:B--2---:R2:W-:Y:S01]  /*4f00*/  SYNCS.ARRIVE.TRANS64.RED.A1T0 RZ, [R0+URZ], RZ ;  /* 0x000000ff00ff79a7 */ /* 0x0045e200081004ff */
[----:B---3--:R-:W-:Y:S04]  /*4f10*/  LOP3.LUT P4, RZ, R18, 0x1, RZ, 0xc0, !PT ;  /* 0x0000000112ff7812 */ /* 0x008fe8000788c0ff */
[----:B------:R-:W-:Y:S09]  /*4f20*/  P2R R110, PR, RZ, 0x10 ;  /* 0x00000010ff6e7803 */ /* 0x000ff20000000000 */
[----:B------:R-:W-:Y:S02]  /*4f30*/  @P4 MOV R45, R16 ;  /* 0x00000010002d4202 */ /* 0x000fe40000000f00 */
[----:B------:R-:W-:Y:S01]  /*4f40*/  @P4 LOP3.LUT R43, R17, 0xffff, RZ, 0xc0, !PT ;  /* 0x0000ffff112b4812 */ /* 0x000fe200078ec0ff */
[----:B--2-4-:R-:W-:Y:S06]  /*4f50*/  @!P0 BRA `(.L_x_88) ;  /* 0x0000000000a48947 */ /* 0x014fec0003800000 */
[----:B------:R-:W-:Y:S01]  /*4f60*/  IMAD.HI.U32 R21, R100, R39, RZ ;  /* 0x0000002764157227 */ /* 0x000fe200078e00ff */
[----:B------:R-:W-:Y:S02]  /*4f70*/  ISETP.NE.AND P0, PT, R38, 0x1, PT ;  /* 0x000000012600780c */ /* 0x000fe40003f05270 */
[----:B------:R-:W-:Y:S01]  /*4f80*/  ISETP.NE.AND P2, PT, R40, 0x1, PT ;  /* 0x000000012800780c */ /* 0x000fe20003f45270 */
[----:B------:R-:W-:Y:S01]  /*4f90*/  IMAD.HI.U32 R20, R99, R88, RZ ;  /* 0x0000005863147227 */ /* 0x000fe200078e00ff */
[----:B------:R-:W-:Y:S02]  /*4fa0*/  SHF.R.U32.HI R21, RZ, R98, R21 ;  /* 0x00000062ff157219 */ /* 0x000fe40000011615 */
[----:B------:R-:W-:Y:S01]  /*4fb0*/  ISETP.NE.AND P3, PT, R42, 0x1, PT ;  /* 0x000000012a00780c */ /* 0x000fe20003f65270 */
[----:B------:R-:W-:Y:S01]  /*4fc0*/  IMAD.HI.U32 R24, R45, R88, RZ ;  /* 0x000000582d187227 */ /* 0x000fe200078e00ff */
[----:B------:R-:W-:Y:S02]  /*4fd0*/  SHF.R.U32.HI R20, RZ, R89, R20 ;  /* 0x00000059ff147219 */ /* 0x000fe40000011614 */
[----:B------:R-:W-:Y:S01]  /*4fe0*/  SEL R3, R100, R21, !P0 ;  /* 0x0000001564037207 */ /* 0x000fe20004000000 */
[----:B------:R-:W-:Y:S01]  /*4ff0*/  IMAD.HI.U32 R21, R43, R39, RZ ;  /* 0x000000272b157227 */ /* 0x000fe200078e00ff */
[----:B------:R-:W-:Y:S02]  /*5000*/  SEL R7, R99, R20, !P3 ;  /* 0x0000001463077207 */ /* 0x000fe40005800000 */
[----:B------:R-:W-:Y:S01]  /*5010*/  SHF.R.U32.HI R24, RZ, R89, R24 ;  /* 0x00000059ff187219 */ /* 0x000fe20000011618 */
[-C--:B------:R-:W-:Y:S04]  /*5020*/  IMAD.HI.U32 R20, R3, R36.reuse, RZ ;  /* 0x0000002403147227 */ /* 0x080fe800078e00ff */
[----:B------:R-:W-:Y:S01]  /*5030*/  IMAD.HI.U32 R22, R7, R36, RZ ;  /* 0x0000002407167227 */ /* 0x000fe200078e00ff */
[-C--:B------:R-:W-:Y:S02]  /*5040*/  @P2 SHF.R.U32.HI R3, RZ, R37.reuse, R20 ;  /* 0x00000025ff032219 */ /* 0x080fe40000011614 */
[----:B------:R-:W-:Y:S02]  /*5050*/  SHF.R.U32.HI R20, RZ, R98, R21 ;  /* 0x00000062ff147219 */ /* 0x000fe40000011615 */
[----:B------:R-:W-:Y:S01]  /*5060*/  @P2 SHF.R.U32.HI R7, RZ, R37, R22 ;  /* 0x00000025ff072219 */ /* 0x000fe20000011616 */
[C---:B------:R-:W-:Y:S01]  /*5070*/  IMAD R2, R40.reuse, R3, RZ ;  /* 0x0000000328027224 */ /* 0x040fe200078e02ff */
[----:B------:R-:W-:Y:S02]  /*5080*/  SEL R5, R43, R20, !P0 ;  /* 0x000000142b057207 */ /* 0x000fe40004000000 */
[----:B------:R-:W-:Y:S01]  /*5090*/  SEL R3, R45, R24, !P3 ;  /* 0x000000182d037207 */ /* 0x000fe20005800000 */
[----:B------:R-:W-:Y:S01]  /*50a0*/  IMAD R4, R40, R7, RZ ;  /* 0x0000000728047224 */ /* 0x000fe200078e02ff */
[C---:B------:R-:W-:Y:S01]  /*50b0*/  ISETP.GE.AND P0, PT, R5.reuse, R2, PT ;  /* 0x000000020500720c */ /* 0x040fe20003f06270 */
[----:B------:R-:W-:Y:S03]  /*50c0*/  IMAD.HI.U32 R6, R5, R36, RZ ;  /* 0x0000002405067227 */ /* 0x000fe600078e00ff */
[----:B------:R-:W-:Y:S01]  /*50d0*/  ISETP.GE.OR P0, PT, R3, R4, P0 ;  /* 0x000000040300720c */ /* 0x000fe20000706670 */
[----:B------:R-:W-:Y:S01]  /*50e0*/  IMAD.MOV R4, RZ, RZ, -R3 ;  /* 0x000000ffff047224 */ /* 0x000fe200078e0a03 */
[-C--:B------:R-:W-:Y:S03]  /*50f0*/  SHF.R.U32.HI R6, RZ, R37.reuse, R6 ;  /* 0x00000025ff067219 */ /* 0x080fe60000011606 */
[----:B------:R-:W-:Y:S01]  /*5100*/  IMAD R45, R42, R4, R45 ;  /* 0x000000042a2d7224 */ /* 0x000fe200078e022d */
[----:B------:R-:W-:Y:S05]  /*5110*/  SEL R15, R5, R6, !P2 ;  /* 0x00000006050f7207 */ /* 0x000fea0005000000 */
[----:B------:R-:W-:Y:S02]  /*5120*/  IMAD.MOV R6, RZ, RZ, -R15 ;  /* 0x000000ffff067224 */ /* 0x000fe400078e0a0f */
[C---:B------:R-:W-:Y:S04]  /*5130*/  @!P0 IMAD.HI.U32 R2, R3.reuse, R36, RZ ;  /* 0x0000002403028227 */ /* 0x040fe800078e00ff */
[----:B------:R-:W-:Y:S01]  /*5140*/  IMAD R6, R40, R6, R5 ;  /* 0x0000000628067224 */ /* 0x000fe200078e0205 */
[----:B------:R-:W-:Y:S04]  /*5150*/  @!P0 SHF.R.U32.HI R2, RZ, R37, R2 ;  /* 0x00000025ff028219 */ /* 0x000fe80000011602 */
[----:B------:R-:W-:Y:S02]  /*5160*/  @!P0 SEL R0, R3, R2, !P2 ;  /* 0x0000000203008207 */ /* 0x000fe40005000000 */
[----:B------:R-:W-:Y:S02]  /*5170*/  IADD3 R2, PT, PT, -R5, RZ, RZ ;  /* 0x000000ff05027210 */ /* 0x000fe40007ffe1ff */
[----:B------:R-:W-:Y:S01]  /*5180*/  @!P0 IADD3 R8, PT, PT, R15, -R0, RZ ;  /* 0x800000000f088210 */ /* 0x000fe20007ffe0ff */
[----:B------:R-:W-:Y:S02]  /*5190*/  @!P0 IMAD R0, R7, R6, R0 ;  /* 0x0000000607008224 */ /* 0x000fe400078e0200 */
[----:B------:R-:W-:Y:S02]  /*51a0*/  IMAD R43, R38, R2, R43 ;  /* 0x00000002262b7224 */ /* 0x000fe400078e022b */
[----:B------:R-:W-:Y:S02]  /*51b0*/  @!P0 IMAD R5, R8, R40, R3 ;  /* 0x0000002808058224 */ /* 0x000fe400078e0203 */
[----:B------:R-:W-:Y:S04]  /*51c0*/  @!P0 IMAD.MOV.U32 R3, RZ, RZ, R0 ;  /* 0x000000ffff038224 */ /* 0x000fe800078e0000 */
[----:B------:R-:W-:Y:S02]  /*51d0*/  IMAD R45, R3, R42, R45 ;  /* 0x0000002a032d7224 */ /* 0x000fe400078e022d */
[----:B------:R-:W-:Y:S07]  /*51e0*/  IMAD R43, R5, R38, R43 ;  /* 0x00000026052b7224 */ /* 0x000fee00078e022b */
.L_x_88:
[----:B------:R-:W-:Y:S01]  /*51f0*/  @!P1 IMAD.HI.U32 R0, R45, R12, RZ ;  /* 0x0000000c2d009227 */ /* 0x000fe200078e00ff */
[----:B-1----:R-:W-:Y:S01]  /*5200*/  @!P1 ISETP.NE.AND P0, PT, R10, 0x1, PT ;  /* 0x000000010a00980c */ /* 0x002fe20003f05270 */
[----:B------:R-:W-:Y:S01]  /*5210*/  ULOP3.LUT UP0, URZ, UR42, 0x1b0, URZ, 0xc0, !UPT ;  /* 0x000001b02aff7892 */ /* 0x000fe2000f80c0ff */
[----:B------:R-:W-:Y:S01]  /*5220*/  @!P1 ISETP.NE.AND P2, PT, R9, 0x1, PT ;  /* 0x000000010900980c */ /* 0x000fe20003f45270 */
[----:B------:R-:W-:Y:S01]  /*5230*/  @!P1 IMAD.HI.U32 R3, R43, R11, RZ ;  /* 0x0000000b2b039227 */ /* 0x000fe200078e00ff */
[----:B------:R-:W-:Y:S02]  /*5240*/  @!P1 SHF.R.U32.HI R0, RZ, R13, R0 ;  /* 0x0000000dff009219 */ /* 0x000fe40000011600 */
[----:B------:R-:W-:Y:S01]  /*5250*/  @P4 SHF.R.U32.HI R105, RZ, 0x10, R17 ;  /* 0x00000010ff694819 */ /* 0x000fe20000011611 */
[----:B------:R-:W-:Y:S01]  /*5260*/  VIADD R111, R111, 0x1 ;  /* 0x000000016f6f7836 */ /* 0x000fe20000000000 */
[----:B------:R-:W-:Y:S02]  /*5270*/  @!P1 SHF.R.U32.HI R2, RZ, R14, R3 ;  /* 0x0000000eff029219 */ /* 0x000fe40000011603 */
[----:B------:R-:W-:Y:S02]  /*5280*/  @!P1 SEL R3, R45, R0, !P2 ;  /* 0x000000002d039207 */ /* 0x000fe40005000000 */
[----:B------:R-:W-:Y:S05]  /*5290*/  @!P1 SEL R2, R43, R2, !P0 ;  /* 0x000000022b029207 */ /* 0x000fea0004000000 */
[----:B------:R-:W-:Y:S02]  /*52a0*/  @!P1 IMAD.IADD R0, R2, 0x1, -R3 ;  /* 0x0000000102009824 */ /* 0x000fe400078e0a03 */
[----:B------:R-:W-:Y:S02]  /*52b0*/  @!P1 IMAD.IADD R2, R3, 0x1, -R2 ;  /* 0x0000000103029824 */ /* 0x000fe400078e0a02 */
[----:B------:R-:W-:Y:S02]  /*52c0*/  @!P1 IMAD R45, R0, R9, R45 ;  /* 0x00000009002d9224 */ /* 0x000fe400078e022d */
[----:B------:R-:W-:Y:S01]  /*52d0*/  @!P1 IMAD R43, R2, R10, R43 ;  /* 0x0000000a022b9224 */ /* 0x000fe200078e022b */
[----:B------:R-:W-:Y:S06]  /*52e0*/  BRA.U !UP0, `(.L_x_89) ;  /* 0x0000000108407547 */ /* 0x000fec000b800000 */
[----:B------:R-:W1:Y:S01]  /*52f0*/  LDCU.64 UR8, c[0x4][0x80] ;  /* 0x01001000ff0877ac */ /* 0x000e620008000a00 */
[----:B------:R-:W-:Y:S01]  /*5300*/  MOV R3, 0x0 ;  /* 0x0000000000037802 */ /* 0x000fe20000000f00 */
[----:B------:R-:W-:Y:S02]  /*5310*/  HFMA2 R12, -RZ, RZ, 0, 5.9604644775390625e-08 ;  /* 0x00000001ff0c7431 */ /* 0x000fe400000001ff */
[----:B------:R-:W-:Y:S02]  /*5320*/  IMAD.MOV.U32 R8, RZ, RZ, 0x70 ;  /* 0x00000070ff087424 */ /* 0x000fe400078e00ff */
[----:B------:R-:W-:Y:S01]  /*5330*/  IMAD.MOV.U32 R13, RZ, RZ, RZ ;  /* 0x000000ffff0d7224 */ /* 0x000fe200078e00ff */
[----:B------:R-:W2:Y:S01]  /*5340*/  LDCU.64 UR6, c[0x4][0x88] ;  /* 0x01001100ff0677ac */ /* 0x000ea20008000a00 */
[----:B------:R-:W3:Y:S01]  /*5350*/  LDC.64 R2, c[0x4][R3] ;  /* 0x0100000003027b82 */ /* 0x000ee20000000a00 */
[----:B------:R-:W4:Y:S01]  /*5360*/  LDCU.64 UR4, c[0x4][0x8] ;  /* 0x01000100ff0477ac */ /* 0x000f220008000a00 */
[----:B-1----:R-:W-:Y:S01]  /*5370*/  MOV R5, UR9 ;  /* 0x0000000900057c02 */ /* 0x002fe20008000f00 */
[----:B------:R-:W-:Y:S01]  /*5380*/  IMAD.U32 R4, RZ, RZ, UR8 ;  /* 0x00000008ff047e24 */ /* 0x000fe2000f8e00ff */
[----:B--2---:R-:W-:Y:S01]  /*5390*/  MOV R7, UR7 ;  /* 0x0000000700077c02 */ /* 0x004fe20008000f00 */
[----:B------:R-:W-:Y:S01]  /*53a0*/  IMAD.U32 R6, RZ, RZ, UR6 ;  /* 0x00000006ff067e24 */ /* 0x000fe2000f8e00ff */
[----:B----4-:R-:W-:Y:S01]  /*53b0*/  MOV R11, UR5 ;  /* 0x00000005000b7c02 */ /* 0x010fe20008000f00 */
[----:B------:R-:W-:Y:S02]  /*53c0*/  IMAD.U32 R10, RZ, RZ, UR4 ;  /* 0x00000004ff0a7e24 */ /* 0x000fe4000f8e00ff */
[----:B------:R-:W-:Y:S07]  /*53d0*/  LEPC R20, `(.L_x_89) ;  /* 0x000000001014794e */ /* 0x000fee0000000000 */
[----:B---3-5:R-:W-:Y:S05]  /*53e0*/  CALL.ABS.NOINC R2 ;  /* 0x0000000002007343 */ /* 0x028fea0003c00000 */
.L_x_89:
[----:B------:R-:W-:Y:S01]  /*53f0*/  LOP3.LUT P0, RZ, R109, 0x1b0, RZ, 0xc0, !PT ;  /* 0x000001b06dff7812 */ /* 0x000fe2000780c0ff */
[----:B------:R-:W-:Y:S11]  /*5400*/  BSSY.RECONVERGENT B6, `(.L_x_90) ;  /* 0x0000013000067945 */ /* 0x000ff60003800200 */
[----:B------:R-:W-:Y:S01]  /*5410*/  @!UPT UIADD3 URZ, UPT, UPT, URZ, URZ, URZ ;  /* 0x000000fffffff290 */ /* 0x000fe2000fffe0ff */
[----:B------:R-:W-:Y:S05]  /*5420*/  @!P0 BRA `(.L_x_91) ;  /* 0x0000000000408947 */ /* 0x000fea0003800000 */
        /* <DEDUP_REMOVED lines=16> */
.L_x_91:
[----:B------:R-:W-:Y:S05]  /*5530*/  BSYNC.RECONVERGENT B6 ;  /* 0x0000000000067941 */ /* 0x000fea0003800200 */
.L_x_90:
[----:B------:R-:W-:Y:S01]  /*5540*/  ISETP.NE.U32.AND P3, PT, R86, RZ, PT ;  /* 0x000000ff5600720c */ /* 0x000fe20003f65070 */
[----:B------:R-:W-:Y:S01]  /*5550*/  UISETP.NE.AND UP1, UPT, UR44, URZ, UPT ;  /* 0x000000ff2c00728c */ /* 0x000fe2000bf25270 */
[----:B------:R-:W-:Y:S02]  /*5560*/  ISETP.NE.U32.AND P4, PT, R82, RZ, PT ;  /* 0x000000ff5200720c */ /* 0x000fe40003f85070 */
[----:B------:R-:W-:Y:S02]  /*5570*/  ISETP.NE.AND.EX P3, PT, R87, RZ, PT, P3 ;  /* 0x000000ff5700720c */ /* 0x000fe40003f65330 */
[----:B------:R-:W-:Y:S02]  /*5580*/  PLOP3.LUT P1, PT, PT, PT, PT, 0x8, 0x80 ;  /* 0x000000000080781c */ /* 0x000fe40003f2e170 */
[----:B------:R-:W-:Y:S02]  /*5590*/  PLOP3.LUT P0, PT, PT, PT, UP1, 0x80, 0x8 ;  /* 0x000000000008781c */ /* 0x000fe40003f0f018 */
[----:B------:R-:W-:Y:S02]  /*55a0*/  ISETP.NE.AND.EX P4, PT, R83, RZ, PT, P4 ;  /* 0x000000ff5300720c */ /* 0x000fe40003f85340 */
[----:B------:R-:W1:Y:S09]  /*55b0*/  @UP1 LDCU.64 UR4, c[0x0][0x888] ;  /* 0x00011100ff0417ac */ /* 0x000e720008000a00 */
[----:B------:R-:W-:Y:S01]  /*55c0*/  @P0 PLOP3.LUT P1, PT, P3, PT, PT, 0x80, 0x8 ;  /* 0x000000000008081c */ /* 0x000fe20001f2f070 */
[----:B-1----:R-:W-:Y:S04]  /*55d0*/  @UP1 UISETP.NE.U32.AND UP0, UPT, UR4, URZ, UPT ;  /* 0x000000ff0400128c */ /* 0x002fe8000bf05070 */
[----:B------:R-:W-:Y:S04]  /*55e0*/  @UP1 UISETP.NE.AND.EX UP0, UPT, UR5, URZ, UPT, UP0 ;  /* 0x000000ff0500128c */ /* 0x000fe8000bf05300 */
[----:B------:R-:W-:Y:S01]  /*55f0*/  @UP1 USEL UR4, URZ, 0xffffffff, UP0 ;  /* 0xffffffffff041887 */ /* 0x000fe20008000000 */
[----:B------:R-:W-:Y:S11]  /*5600*/  @!P3 BRA `(.L_x_92) ;  /* 0x00000000002cb947 */ /* 0x000ff60003800000 */
[----:B------:R-:W-:Y:S01]  /*5610*/  ISETP.NE.U32.AND P2, PT, R84, RZ, PT ;  /* 0x000000ff5400720c */ /* 0x000fe20003f45070 */
[----:B------:R-:W-:Y:S03]  /*5620*/  IMAD.MOV.U32 R96, RZ, RZ, 0x1 ;  /* 0x00000001ff607424 */ /* 0x000fe600078e00ff */
[----:B------:R-:W-:Y:S11]  /*5630*/  ISETP.NE.AND.EX P2, PT, R85, RZ, PT, P2 ;  /* 0x000000ff5500720c */ /* 0x000ff60003f45320 */
[----:B------:R-:W-:Y:S02]  /*5640*/  @!UPT UIADD3 URZ, UPT, UPT, URZ, URZ, URZ ;  /* 0x000000fffffff290 */ /* 0x000fe4000fffe0ff */
[----:B------:R-:W1:Y:S01]  /*5650*/  @P2 LDC.64 R2, c[0x0][0x888] ;  /* 0x00022200ff022b82 */ /* 0x000e620000000a00 */
[----:B------:R-:W-:Y:S04]  /*5660*/  @P2 IMAD R0, R86, UR36, RZ ;  /* 0x0000002456002c24 */ /* 0x000fe8000f8e02ff */
[----:B-1----:R-:W-:Y:S04]  /*5670*/  @P2 IMAD.WIDE R2, R0, 0x4, R2 ;  /* 0x0000000400022825 */ /* 0x002fe800078e0202 */
[----:B------:R-:W-:Y:S01]  /*5680*/  HFMA2 R0, -RZ, RZ, 0, 5.9604644775390625e-08 ;  /* 0x00000001ff007431 */ /* 0x000fe200000001ff */
[----:B-----5:R1:W5:Y:S04]  /*5690*/  @P2 LDG.E R49, desc[UR40][R2.64] ;  /* 0x0000002802312981 */ /* 0x020368000c1e1900 */
[----:B------:R-:W-:Y:S01]  /*56a0*/  @!P2 PRMT R96, R0, 0x7610, R96 ;  /* 0x000076100060a816 */ /* 0x000fe20000000060 */
[----:B-1----:R-:W2:Y:S06]  /*56b0*/  @!P2 LDC R49, c[0x0][0x880] ;  /* 0x00022000ff31ab82 */ /* 0x002eac0000000800 */
.L_x_92:
[----:B------:R-:W-:Y:S05]  /*56c0*/  @!P4 BRA `(.L_x_93) ;  /* 0x000000000020c947 */ /* 0x000fea0003800000 */
[----:B------:R-:W-:Y:S04]  /*56d0*/  ISETP.NE.U32.AND P2, PT, R80, RZ, PT ;  /* 0x000000ff5000720c */ /* 0x000fe80003f45070 */
[----:B------:R-:W-:Y:S11]  /*56e0*/  ISETP.NE.AND.EX P2, PT, R81, RZ, PT, P2 ;  /* 0x000000ff5100720c */ /* 0x000ff60003f45320 */
[----:B------:R-:W-:Y:S02]  /*56f0*/  @!UPT UIADD3 URZ, UPT, UPT, URZ, URZ, URZ ;  /* 0x000000fffffff290 */ /* 0x000fe4000fffe0ff */
[----:B------:R-:W1:Y:S01]  /*5700*/  @P2 LDC.64 R2, c[0x0][0x8a8] ;  /* 0x00022a00ff022b82 */ /* 0x000e620000000a00 */
[----:B------:R-:W-:Y:S04]  /*5710*/  @P2 IMAD R0, R82, UR36, RZ ;  /* 0x0000002452002c24 */ /* 0x000fe8000f8e02ff */
[----:B-1----:R-:W-:Y:S05]  /*5720*/  @P2 IMAD.WIDE R2, R0, 0x4, R2 ;  /* 0x0000000400022825 */ /* 0x002fea00078e0202 */
[----:B-----5:R1:W5:Y:S02]  /*5730*/  @P2 LDG.E R47, desc[UR40][R2.64] ;  /* 0x00000028022f2981 */ /* 0x020364000c1e1900 */
[----:B-1----:R-:W3:Y:S02]  /*5740*/  @!P2 LDC R47, c[0x0][0x8a0] ;  /* 0x00022800ff2fab82 */ /* 0x002ee40000000800 */
.L_x_93:
[----:B--2--5:R-:W-:Y:S01]  /*5750*/  @P0 FSETP.NEU.AND P4, PT, R49, RZ, PT ;  /* 0x000000ff3100020b */ /* 0x024fe20003f8d000 */
[----:B------:R-:W-:Y:S01]  /*5760*/  IMAD.U32 R0, RZ, RZ, UR4 ;  /* 0x00000004ff007e24 */ /* 0x000fe2000f8e00ff */
[----:B------:R-:W-:Y:S01]  /*5770*/  @P0 LOP3.LUT P2, RZ, R96, 0xff, RZ, 0xc0, !PT ;  /* 0x000000ff60ff0812 */ /* 0x000fe2000784c0ff */
[----:B------:R-:W-:Y:S01]  /*5780*/  BSSY B1, `(.L_x_94) ;  /* 0x0000039000017945 */ /* 0x000fe20003800000 */
[----:B------:R-:W-:Y:S02]  /*5790*/  @P0 SEL R9, RZ, 0xffffffff, P4 ;  /* 0xffffffffff090807 */ /* 0x000fe40002000000 */
[----:B------:R-:W-:Y:S02]  /*57a0*/  CS2R R54, SRZ ;  /* 0x0000000000367805 */ /* 0x000fe4000001ff00 */
[----:B------:R-:W-:Y:S02]  /*57b0*/  LEA R92, R44, UR43, 0x3 ;  /* 0x0000002b2c5c7c11 */ /* 0x000fe4000f8e18ff */
[----:B------:R-:W-:Y:S02]  /*57c0*/  CS2R R52, SRZ ;  /* 0x0000000000347805 */ /* 0x000fe4000001ff00 */
[----:B------:R-:W-:Y:S02]  /*57d0*/  @P1 SEL R9, R0, R9, !P2 ;  /* 0x0000000900091207 */ /* 0x000fe40005000000 */
[----:B------:R-:W-:Y:S02]  /*57e0*/  CS2R R58, SRZ ;  /* 0x00000000003a7805 */ /* 0x000fe4000001ff00 */
[----:B------:R-:W-:Y:S02]  /*57f0*/  SHF.L.U32 R7, R108, 0x1f, RZ ;  /* 0x0000001f6c077819 */ /* 0x000fe400000006ff */
[----:B------:R-:W-:Y:S02]  /*5800*/  CS2R R56, SRZ ;  /* 0x0000000000387805 */ /* 0x000fe4000001ff00 */
[----:B------:R-:W-:Y:S02]  /*5810*/  @P0 LOP3.LUT R9, R9, 0x1, RZ, 0xc0, !PT ;  /* 0x0000000109090812 */ /* 0x000fe400078ec0ff */
[C---:B------:R-:W-:Y:S02]  /*5820*/  LEA.HI R5, R44.reuse, R44, RZ, 0x1 ;  /* 0x0000002c2c057211 */ /* 0x040fe400078f08ff */
[----:B------:R-:W-:Y:S02]  /*5830*/  ISETP.NE.U32.OR P1, PT, R9, 0x1, !P0 ;  /* 0x000000010900780c */ /* 0x000fe40004725470 */
[----:B------:R-:W-:Y:S01]  /*5840*/  PLOP3.LUT P5, PT, PT, PT, PT, 0x8, 0x80 ;  /* 0x000000000080781c */ /* 0x000fe20003fae170 */
[C---:B------:R-:W-:Y:S01]  /*5850*/  IMAD.SHL.U32 R3, R5.reuse, 0x20, RZ ;  /* 0x0000002005037824 */ /* 0x040fe200078e00ff */
[----:B------:R-:W-:Y:S04]  /*5860*/  LOP3.LUT R5, R5, 0xffe, RZ, 0xc0, !PT ;  /* 0x00000ffe05057812 */ /* 0x000fe800078ec0ff */
[----:B------:R-:W-:Y:S01]  /*5870*/  LOP3.LUT R3, R3, 0xffffffc0, RZ, 0xc0, !PT ;  /* 0xffffffc003037812 */ /* 0x000fe200078ec0ff */
[----:B------:R-:W-:Y:S04]  /*5880*/  IMAD.IADD R32, R44, 0x1, -R5 ;  /* 0x000000012c207824 */ /* 0x000fe800078e0a05 */
[----:B------:R-:W-:Y:S01]  /*5890*/  @P1 SHF.L.U32 R2, R106, 0x1f, RZ ;  /* 0x0000001f6a021819 */ /* 0x000fe200000006ff */
[----:B------:R-:W-:Y:S03]  /*58a0*/  IMAD.IADD R3, R46, 0x1, R3 ;  /* 0x000000012e037824 */ /* 0x000fe600078e0203 */
[----:B------:R-:W1:Y:S01]  /*58b0*/  @P1 SYNCS.PHASECHK.TRANS64.TRYWAIT P0, [UR43+0xd0], R2 ;  /* 0x0000d002ff0015a7 */ /* 0x000e62000800112b */
[----:B------:R-:W-:Y:S01]  /*58c0*/  IMAD R32, R32, 0x100000, R3 ;  /* 0x0010000020207824 */ /* 0x000fe200078e0203 */
[----:B------:R2:W4:Y:S01]  /*58d0*/  SYNCS.PHASECHK.TRANS64.TRYWAIT P4, [R92+URZ+0x110], R7 ;  /* 0x000110075c0075a7 */ /* 0x00052200080811ff */
[----:B-1----:R-:W-:Y:S01]  /*58e0*/  @P1 PLOP3.LUT P5, PT, P0, PT, PT, 0x8, 0x80 ;  /* 0x000000000080181c */ /* 0x002fe200007ae170 */
[----:B------:R-:W-:Y:S01]  /*58f0*/  @!UPT UIADD3 URZ, UPT, UPT, URZ, URZ, URZ ;  /* 0x000000fffffff290 */ /* 0x000fe2000fffe0ff */
[----:B--2---:R-:W-:Y:S11]  /*5900*/  @!P1 BRA `(.L_x_95) ;  /* 0x0000000000809947 */ /* 0x004ff60003800000 */
[----:B------:R-:W-:Y:S01]  /*5910*/  ISETP.NE.U32.AND P0, PT, RZ, UR38, PT ;  /* 0x00000026ff007c0c */ /* 0x000fe2000bf05070 */
[----:B------:R-:W-:Y:S01]  /*5920*/  BSSY B0, `(.L_x_96) ;  /* 0x0000012000007945 */ /* 0x000fe20003800000 */
[----:B------:R-:W-:Y:S02]  /*5930*/  FSETP.NEU.AND P2, PT, R49, RZ, PT ;  /* 0x000000ff3100720b */ /* 0x000fe40003f4d000 */
[----:B------:R-:W-:Y:S02]  /*5940*/  CS2R R58, SRZ ;  /* 0x00000000003a7805 */ /* 0x000fe4000001ff00 */
[----:B------:R-:W-:Y:S02]  /*5950*/  ISETP.NE.AND.EX P0, PT, RZ, UR39, PT, P0 ;  /* 0x00000027ff007c0c */ /* 0x000fe4000bf05300 */
[----:B------:R-:W-:Y:S02]  /*5960*/  CS2R R56, SRZ ;  /* 0x0000000000387805 */ /* 0x000fe4000001ff00 */
[----:B------:R-:W-:Y:S02]  /*5970*/  LOP3.LUT P1, RZ, R96, 0xff, RZ, 0xc0, !PT ;  /* 0x000000ff60ff7812 */ /* 0x000fe4000782c0ff */
[----:B------:R-:W-:Y:S02]  /*5980*/  CS2R R54, SRZ ;  /* 0x0000000000367805 */ /* 0x000fe4000001ff00 */
[----:B------:R-:W-:Y:S02]  /*5990*/  SEL R0, RZ, 0xffffffff, P2 ;  /* 0xffffffffff007807 */ /* 0x000fe40001000000 */
[----:B------:R-:W-:Y:S02]  /*59a0*/  CS2R R52, SRZ ;  /* 0x0000000000347805 */ /* 0x000fe4000001ff00 */
[----:B------:R-:W-:Y:S04]  /*59b0*/  SEL R3, RZ, 0xffffffff, P0 ;  /* 0xffffffffff037807 */ /* 0x000fe80000000000 */
[----:B------:R-:W-:Y:S04]  /*59c0*/  @P3 SEL R0, R3, R0, !P1 ;  /* 0x0000000003003207 */ /* 0x000fe80004800000 */
[----:B------:R-:W-:Y:S04]  /*59d0*/  LOP3.LUT R0, R0, 0x1, RZ, 0xc0, !PT ;  /* 0x0000000100007812 */ /* 0x000fe800078ec0ff */
[----:B------:R-:W-:Y:S01]  /*59e0*/  ISETP.NE.U32.AND P0, PT, R0, 0x1, PT ;  /* 0x000000010000780c */ /* 0x000fe20003f05070 */
[----:B------:R-:W-:Y:S01]  /*59f0*/  @!UPT UIADD3 URZ, UPT, UPT, URZ, URZ, URZ ;  /* 0x000000fffffff290 */ /* 0x000fe2000fffe0ff */
[----:B------:R-:W-:Y:S11]  /*5a00*/  @!P5 BRA `(.L_x_97) ;  /* 0x00000000000cd947 */ /* 0x000ff60003800000 */
[----:B------:R-:W-:Y:S04]  /*5a10*/  SHF.L.U32 R3, R106, 0x1f, RZ ;  /* 0x0000001f6a037819 */ /* 0x000fe800000006ff */
[----:B------:R-:W1:Y:S02]  /*5a20*/  SYNCS.PHASECHK.TRANS64.TRYWAIT P1, [UR43+0xd0], R3 ;  /* 0x0000d003ff0075a7 */ /* 0x000e64000802112b */
[----:B-1----:R-:W-:Y:S05]  /*5a30*/  @!P1 BRA `(.L_x_98) ;  /* 0x00000018002c9947 */ /* 0x002fea0003800000 */
.L_x_97:
[----:B------:R-:W-:Y:S05]  /*5a40*/  BSYNC B0 ;  /* 0x0000000000007941 */ /* 0x000fea0003800000 */
.L_x_96:
[----:B------:R2:W1:Y:S01]  /*5a50*/  @P0 LDS.128 R56, [R103+UR43+0x200] ;  /* 0x0002002b67380984 */ /* 0x0004620008000c00 */
[----:B------:R-:W-:Y:S01]  /*5a60*/  UIADD3 UR4, UPT, UPT, UR43, 0xd8, URZ ;  /* 0x000000d82b047890 */ /* 0x000fe2000fffe0ff */
[----:B------:R-:W-:Y:S02]  /*5a70*/  LOP3.LUT R106, R106, 0x1, RZ, 0x3c, !PT ;  /* 0x000000016a6a7812 */ /* 0x000fe400078e3cff */
[----:B------:R2:W1:Y:S01]  /*5a80*/  @P0 LDS.128 R52, [R102+0x10] ;  /* 0x0000100066340984 */ /* 0x0004620000000c00 */
[----:B------:R-:W-:Y:S01]  /*5a90*/  UPRMT UR4, UR37, 0x654, UR4 ;  /* 0x0000065425047896 */ /* 0x000fe20008000004 */
[----:B------:R-:W-:Y:S01]  /*5aa0*/  @!PT LDS RZ, [RZ] ;  /* 0x00000000fffff984 */ /* 0x000fe20000000800 */
[----:B------:R-:W-:Y:S01]  /*5ab0*/  @!PT LDS RZ, [RZ] ;  /* 0x00000000fffff984 */ /* 0x000fe20000000800 */
[----:B------:R-:W-:Y:S01]  /*5ac0*/  @!PT LDS RZ, [RZ] ;  /* 0x00000000fffff984 */ /* 0x000fe20000000800 */
[----:B------:R-:W-:Y:S01]  /*5ad0*/  @!PT LDS RZ, [RZ] ;  /* 0x00000000fffff984 */ /* 0x000fe20000000800 */
[----:B------:R5:W-:Y:S06]  /*5ae0*/  MEMBAR.ALL.CTA ;  /* 0x0000000000007992 */ /* 0x000bec0000008000 */
[----:B-----5:R-:W5:Y:S02]  /*5af0*/  FENCE.VIEW.ASYNC.S ;  /* 0x00000000000073c6 */ /* 0x020f640000000000 */
[----:B-----5:R-:W-:Y:S03]  /*5b00*/  SYNCS.ARRIVE.TRANS64.RED.A1T0 RZ, [UR4], RZ ;  /* 0x000000ffffff79a7 */ /* 0x020fe60008100404 */
.L_x_95:
[----:B------:R-:W-:Y:S05]  /*5b10*/  BSYNC B1 ;  /* 0x0000000000017941 */ /* 0x000fea0003800000 */
.L_x_94:
[----:B-1----:R-:W-:Y:S04]  /*5b20*/  SHF.R.U32.HI R3, RZ, 0x15, R32 ;  /* 0x00000015ff037819 */ /* 0x002fe80000011620 */
[----:B------:R-:W-:Y:S01]  /*5b30*/  LOP3.LUT P0, RZ, R3, 0x3, R104, 0x48, !PT ;  /* 0x0000000303ff7812 */ /* 0x000fe20007804868 */
[----:B------:R-:W-:Y:S01]  /*5b40*/  @!UPT UIADD3 URZ, UPT, UPT, URZ, URZ, URZ ;  /* 0x000000fffffff290 */ /* 0x000fe2000fffe0ff */
[----:B----4-:R-:W-:Y:S11]  /*5b50*/  @P4 BRA `(.L_x_99) ;  /* 0x0000000000084947 */ /* 0x010ff60003800000 */
[----:B------:R-:W1:Y:S02]  /*5b60*/  SYNCS.PHASECHK.TRANS64.TRYWAIT P1, [R92+URZ+0x110], R7 ;  /* 0x000110075c0075a7 */ /* 0x000e6400080211ff */
[----:B-1----:R-:W-:Y:S05]  /*5b70*/  @!P1 BRA `(.L_x_100) ;  /* 0x0000001400f49947 */ /* 0x002fea0003800000 */
.L_x_99:
[----:B------:R-:W-:Y:S05]  /*5b80*/  @!P0 BRA `(.L_x_101) ;  /* 0x0000000000408947 */ /* 0x000fea0003800000 */
[----:B------:R-:W4:Y:S01]  /*5b90*/  LDCU.64 UR8, c[0x4][0x70] ;  /* 0x01000e00ff0877ac */ /* 0x000f220008000a00 */
[----:B------:R-:W-:Y:S01]  /*5ba0*/  MOV R3, 0x0 ;  /* 0x0000000000037802 */ /* 0x000fe20000000f00 */
[----:B------:R-:W-:Y:S02]  /*5bb0*/  HFMA2 R12, -RZ, RZ, 0, 5.9604644775390625e-08 ;  /* 0x00000001ff0c7431 */ /* 0x000fe400000001ff */
[----:B------:R-:W-:Y:S02]  /*5bc0*/  IMAD.MOV.U32 R8, RZ, RZ, 0x192 ;  /* 0x00000192ff087424 */ /* 0x000fe400078e00ff */
[----:B------:R-:W-:Y:S01]  /*5bd0*/  IMAD.MOV.U32 R13, RZ, RZ, RZ ;  /* 0x000000ffff0d7224 */ /* 0x000fe200078e00ff */
[----:B------:R-:W1:Y:S01]  /*5be0*/  LDCU.64 UR6, c[0x4][0x78] ;  /* 0x01000f00ff0677ac */ /* 0x000e620008000a00 */
[----:B------:R-:W2:Y:S01]  /*5bf0*/  LDC.64 R2, c[0x4][R3] ;  /* 0x0100000003027b82 */ /* 0x000ea20000000a00 */
[----:B------:R-:W5:Y:S01]  /*5c00*/  LDCU.64 UR4, c[0x4][0x10] ;  /* 0x01000200ff0477ac */ /* 0x000f620008000a00 */
[----:B----4-:R-:W-:Y:S01]  /*5c10*/  MOV R5, UR9 ;  /* 0x0000000900057c02 */ /* 0x010fe20008000f00 */
[----:B------:R-:W-:Y:S01]  /*5c20*/  IMAD.U32 R4, RZ, RZ, UR8 ;  /* 0x00000008ff047e24 */ /* 0x000fe2000f8e00ff */
[----:B-1----:R-:W-:Y:S01]  /*5c30*/  MOV R7, UR7 ;  /* 0x0000000700077c02 */ /* 0x002fe20008000f00 */
[----:B------:R-:W-:Y:S01]  /*5c40*/  IMAD.U32 R6, RZ, RZ, UR6 ;  /* 0x00000006ff067e24 */ /* 0x000fe2000f8e00ff */
[----:B-----5:R-:W-:Y:S01]  /*5c50*/  MOV R11, UR5 ;  /* 0x00000005000b7c02 */ /* 0x020fe20008000f00 */
[----:B------:R-:W-:Y:S02]  /*5c60*/  IMAD.U32 R10, RZ, RZ, UR4 ;  /* 0x00000004ff0a7e24 */ /* 0x000fe4000f8e00ff */
[----:B------:R-:W-:Y:S07]  /*5c70*/  LEPC R20, `(.L_x_101) ;  /* 0x000000001014794e */ /* 0x000fee0000000000 */
[----:B--23--:R-:W-:Y:S05]  /*5c80*/  CALL.ABS.NOINC R2 ;  /* 0x0000000002007343 */ /* 0x00cfea0003c00000 */
.L_x_101:
[----:B------:R-:W-:Y:S01]  /*5c90*/  LOP3.LUT P0, RZ, R101, 0x60, RZ, 0xc0, !PT ;  /* 0x0000006065ff7812 */ /* 0x000fe2000780c0ff */
[----:B------:R-:W-:Y:S05]  /*5ca0*/  WARPSYNC.ALL ;  /* 0x0000000000007948 */ /* 0x000fea0003800000 */
[----:B------:R-:W-:Y:S01]  /*5cb0*/  R2UR UR4, R32 ;  /* 0x00000000200472ca */ /* 0x000fe200000e0000 */
[----:B------:R-:W-:Y:S01]  /*5cc0*/  BSSY.RECONVERGENT B0, `(.L_x_102) ;  /* 0x00000a0000007945 */ /* 0x000fe20003800200 */
[-C--:B------:R-:W-:Y:S02]  /*5cd0*/  F2FP.F16.E4M3.UNPACK_B R50, R56.reuse ;  /* 0x00000038ff32723e */ /* 0x080fe400020006ff */
[----:B------:R-:W-:Y:S02]  /*5ce0*/  F2FP.F16.E4M3.UNPACK_B R63, R56.H1 ;  /* 0x00000038ff3f723e */ /* 0x000fe400030006ff */
[-C--:B------:R-:W-:Y:S01]  /*5cf0*/  F2FP.F16.E4M3.UNPACK_B R56, R57.reuse ;  /* 0x00000039ff38723e */ /* 0x080fe200020006ff */
[--C-:B------:R-:W-:Y:S01]  /*5d00*/  HADD2.F32 R48, -RZ, R50.reuse.H0_H0 ;  /* 0x20000032ff307230 */ /* 0x100fe20000004100 */
[----:B------:R-:W-:Y:S01]  /*5d10*/  F2FP.F16.E4M3.UNPACK_B R57, R57.H1 ;  /* 0x00000039ff39723e */ /* 0x000fe200030006ff */
[----:B------:R-:W-:Y:S01]  /*5d20*/  HADD2.F32 R50, -RZ, R50.H1_H1 ;  /* 0x30000032ff327230 */ /* 0x000fe20000004100 */
[-C--:B------:R-:W-:Y:S01]  /*5d30*/  F2FP.F16.E4M3.UNPACK_B R66, R52.reuse ;  /* 0x00000034ff42723e */ /* 0x080fe200020006ff */
[--C-:B------:R-:W-:Y:S01]  /*5d40*/  HADD2.F32 R51, -RZ, R63.reuse.H0_H0 ;  /* 0x2000003fff337230 */ /* 0x100fe20000004100 */
[----:B------:R-:W-:Y:S01]  /*5d50*/  F2FP.F16.E4M3.UNPACK_B R68, R52.H1 ;  /* 0x00000034ff44723e */ /* 0x000fe200030006ff */
[----:B-1----:R-:W-:Y:S01]  /*5d60*/  LDTM.16dp32bit_t0_t15.x32 R4, tmem[UR4] ;  /* 0x00000004000479ee */ /* 0x002fe20008a80000 */
[----:B------:R-:W3:Y:S01]  /*5d70*/  LDTM.16dp32bit_t16_t31.x32 R4, tmem[UR4+0x20] ;  /* 0x00002004000479ee */ /* 0x000ee20008aa0000 */
[----:B------:R-:W-:Y:S01]  /*5d80*/  NOP ;  /* 0x0000000000007918 */ /* 0x000fe20000000000 */
[----:B------:R-:W-:Y:S01]  /*5d90*/  R2UR UR5, R92 ;  /* 0x000000005c0572ca */ /* 0x000fe200000e0000 */
[--C-:B------:R-:W-:Y:S01]  /*5da0*/  HADD2.F32 R65, -RZ, R66.reuse.H0_H0 ;  /* 0x20000042ff417230 */ /* 0x100fe20000004100 */
[----:B------:R-:W-:Y:S01]  /*5db0*/  F2FP.F16.E4M3.UNPACK_B R61, R58 ;  /* 0x0000003aff3d723e */ /* 0x000fe200020006ff */
[----:B------:R-:W-:Y:S01]  /*5dc0*/  HADD2.F32 R67, -RZ, R66.H1_H1 ;  /* 0x30000042ff437230 */ /* 0x000fe20000004100 */
[-C--:B------:R-:W-:Y:S01]  /*5dd0*/  F2FP.F16.E4M3.UNPACK_B R70, R53.reuse ;  /* 0x00000035ff46723e */ /* 0x080fe200020006ff */
[----:B------:R-:W-:Y:S01]  /*5de0*/  HADD2.F32 R52, -RZ, R63.H1_H1 ;  /* 0x3000003fff347230 */ /* 0x000fe20000004100 */
[----:B------:R-:W-:Y:S01]  /*5df0*/  F2FP.F16.E4M3.UNPACK_B R72, R53.H1 ;  /* 0x00000035ff48723e */ /* 0x000fe200030006ff */
[----:B------:R-:W-:Y:S01]  /*5e00*/  HADD2.F32 R53, -RZ, R56.H0_H0 ;  /* 0x20000038ff357230 */ /* 0x000fe20000004100 */
[-C--:B------:R-:W-:Y:S01]  /*5e10*/  F2FP.F16.E4M3.UNPACK_B R74, R54.reuse ;  /* 0x00000036ff4a723e */ /* 0x080fe200020006ff */
[----:B------:R-:W-:Y:S01]  /*5e20*/  HADD2.F32 R69, -RZ, R70.H0_H0 ;  /* 0x20000046ff457230 */ /* 0x000fe20000004100 */
[----:B------:R-:W-:Y:S01]  /*5e30*/  F2FP.F16.E4M3.UNPACK_B R76, R54.H1 ;  /* 0x00000036ff4c723e */ /* 0x000fe200030006ff */
[----:B------:R-:W-:Y:S01]  /*5e40*/  HADD2.F32 R54, -RZ, R56.H1_H1 ;  /* 0x30000038ff367230 */ /* 0x000fe20000004100 */
[----:B------:R-:W-:Y:S01]  /*5e50*/  F2FP.F16.E4M3.UNPACK_B R60, R58.H1 ;  /* 0x0000003aff3c723e */ /* 0x000fe200030006ff */
[----:B------:R-:W-:Y:S01]  /*5e60*/  UIADD3 UR5, UPT, UPT, UR5, 0x130, URZ ;  /* 0x0000013005057890 */ /* 0x000fe2000fffe0ff */
[----:B------:R-:W-:Y:S01]  /*5e70*/  HADD2.F32 R58, -RZ, R61.H1_H1 ;  /* 0x3000003dff3a7230 */ /* 0x000fe20000004100 */
[----:B------:R-:W-:Y:S01]  /*5e80*/  F2FP.F16.E4M3.UNPACK_B R77, R55 ;  /* 0x00000037ff4d723e */ /* 0x000fe200020006ff */
[----:B------:R-:W-:Y:S01]  /*5e90*/  HADD2.F32 R70, -RZ, R70.H1_H1 ;  /* 0x30000046ff467230 */ /* 0x000fe20000004100 */
[----:B------:R-:W-:Y:S01]  /*5ea0*/  UPRMT UR5, UR37, 0x654, UR5 ;  /* 0x0000065425057896 */ /* 0x000fe20008000005 */
[--C-:B------:R-:W-:Y:S01]  /*5eb0*/  HADD2.F32 R73, -RZ, R74.reuse.H0_H0 ;  /* 0x2000004aff497230 */ /* 0x100fe20000004100 */
[----:B------:R-:W-:Y:S01]  /*5ec0*/  F2FP.F16.E4M3.UNPACK_B R62, R59 ;  /* 0x0000003bff3e723e */ /* 0x000fe200020006ff */
[----:B------:R-:W-:Y:S01]  /*5ed0*/  HADD2.F32 R74, -RZ, R74.H1_H1 ;  /* 0x3000004aff4a7230 */ /* 0x000fe20000004100 */
[----:B------:R-:W-:Y:S01]  /*5ee0*/  F2FP.F16.E4M3.UNPACK_B R78, R55.H1 ;  /* 0x00000037ff4e723e */ /* 0x000fe200030006ff */
[C---:B---3--:R-:W-:Y:S01]  /*5ef0*/  FMUL R4, R47.reuse, R4 ;  /* 0x000000042f047220 */ /* 0x048fe20000400000 */
[C---:B------:R-:W-:Y:S01]  /*5f00*/  FMUL R5, R47.reuse, R5 ;  /* 0x000000052f057220 */ /* 0x040fe20000400000 */
[C---:B------:R-:W-:Y:S01]  /*5f10*/  FMUL R8, R47.reuse, R8 ;  /* 0x000000082f087220 */ /* 0x040fe20000400000 */
[----:B------:R-:W-:Y:S01]  /*5f20*/  FMUL R9, R47, R9 ;  /* 0x000000092f097220 */ /* 0x000fe20000400000 */
[----:B------:R-:W-:Y:S01]  /*5f30*/  SYNCS.ARRIVE.TRANS64.RED.A1T0 RZ, [UR5], RZ ;  /* 0x000000ffffff79a7 */ /* 0x000fe20008100405 */
[C---:B------:R-:W-:Y:S01]  /*5f40*/  FFMA R4, R49.reuse, R48, R4 ;  /* 0x0000003031047223 */ /* 0x040fe20000000004 */
[----:B------:R-:W-:Y:S01]  /*5f50*/  FFMA R5, R49, R50, R5 ;  /* 0x0000003231057223 */ /* 0x000fe20000000005 */
[C---:B------:R-:W-:Y:S01]  /*5f60*/  FMUL R12, R47.reuse, R12 ;  /* 0x0000000c2f0c7220 */ /* 0x040fe20000400000 */
        /* <DEDUP_REMOVED lines=9> */
[----:B------:R-:W-:Y:S02]  /*6000*/  HADD2.F32 R48, -RZ, R77.H1_H1 ;  /* 0x3000004dff307230 */ /* 0x000fe40000004100 */
[C---:B------:R-:W-:Y:S01]  /*6010*/  FMUL R28, R47.reuse, R32 ;  /* 0x000000202f1c7220 */ /* 0x040fe20000400000 */
[C---:B------:R-:W-:Y:S01]  /*6020*/  FMUL R29, R47.reuse, R33 ;  /* 0x000000212f1d7220 */ /* 0x040fe20000400000 */
[C---:B------:R-:W-:Y:S01]  /*6030*/  FMUL R6, R47.reuse, R6 ;  /* 0x000000062f067220 */ /* 0x040fe20000400000 */
[C---:B------:R-:W-:Y:S01]  /*6040*/  FMUL R7, R47.reuse, R7 ;  /* 0x000000072f077220 */ /* 0x040fe20000400000 */
[--C-:B------:R-:W-:Y:S02]  /*6050*/  HADD2.F32 R55, -RZ, R57.reuse.H0_H0 ;  /* 0x20000039ff377230 */ /* 0x100fe40000004100 */
[----:B------:R-:W-:Y:S01]  /*6060*/  FMUL R10, R47, R10 ;  /* 0x0000000a2f0a7220 */ /* 0x000fe20000400000 */
[C---:B------:R-:W-:Y:S01]  /*6070*/  FFMA R6, R49.reuse, R51, R6 ;  /* 0x0000003331067223 */ /* 0x040fe20000000006 */
[----:B------:R-:W-:Y:S02]  /*6080*/  HADD2.F32 R56, -RZ, R57.H1_H1 ;  /* 0x30000039ff387230 */ /* 0x000fe40000004100 */
[C---:B------:R-:W-:Y:S01]  /*6090*/  FFMA R7, R49.reuse, R52, R7 ;  /* 0x0000003431077223 */ /* 0x040fe20000000007 */
[C---:B------:R-:W-:Y:S01]  /*60a0*/  FFMA R8, R49.reuse, R53, R8 ;  /* 0x0000003531087223 */ /* 0x040fe20000000008 */
[C---:B------:R-:W-:Y:S01]  /*60b0*/  FFMA R9, R49.reuse, R54, R9 ;  /* 0x0000003631097223 */ /* 0x040fe20000000009 */
[----:B------:R-:W-:Y:S02]  /*60c0*/  HADD2.F32 R57, -RZ, R61.H0_H0 ;  /* 0x2000003dff397230 */ /* 0x000fe40000004100 */
[----:B------:R-:W-:Y:S01]  /*60d0*/  FFMA R10, R49, R55, R10 ;  /* 0x00000037310a7223 */ /* 0x000fe2000000000a */
[----:B------:R-:W-:Y:S01]  /*60e0*/  F2FP.SATFINITE.E4M3.F32.PACK_AB_MERGE_C R92, R7, R6, RZ ;  /* 0x00000006075c723e */ /* 0x000fe200048070ff */
[----:B------:R-:W-:Y:S02]  /*60f0*/  HADD2.F32 R61, -RZ, R62.H0_H0 ;  /* 0x2000003eff3d7230 */ /* 0x000fe40000004100 */
[----:B------:R-:W-:Y:S01]  /*6100*/  FMUL R11, R47, R11 ;  /* 0x0000000b2f0b7220 */ /* 0x000fe20000400000 */
[----:B------:R-:W-:Y:S01]  /*6110*/  F2FP.F16.E4M3.UNPACK_B R64, R59.H1 ;  /* 0x0000003bff40723e */ /* 0x000fe200030006ff */
[----:B------:R-:W-:Y:S01]  /*6120*/  HADD2.F32 R59, -RZ, R60.H0_H0 ;  /* 0x2000003cff3b7230 */ /* 0x000fe20000004100 */
[----:B------:R-:W-:Y:S01]  /*6130*/  F2FP.SATFINITE.E4M3.F32.PACK_AB_MERGE_C R92, R5, R4, R92 ;  /* 0x00000004055c723e */ /* 0x000fe2000480705c */
[C---:B------:R-:W-:Y:S01]  /*6140*/  FFMA R11, R49.reuse, R56, R11 ;  /* 0x00000038310b7223 */ /* 0x040fe2000000000b */
[C---:B------:R-:W-:Y:S01]  /*6150*/  FFMA R12, R49.reuse, R57, R12 ;  /* 0x00000039310c7223 */ /* 0x040fe2000000000c */
[----:B------:R-:W-:Y:S01]  /*6160*/  FFMA R13, R49, R58, R13 ;  /* 0x0000003a310d7223 */ /* 0x000fe2000000000d */
[----:B------:R-:W-:Y:S02]  /*6170*/  HADD2.F32 R62, -RZ, R62.H1_H1 ;  /* 0x3000003eff3e7230 */ /* 0x000fe40000004100 */
[----:B------:R-:W-:Y:S01]  /*6180*/  FMUL R14, R47, R14 ;  /* 0x0000000e2f0e7220 */ /* 0x000fe20000400000 */
[----:B------:R-:W-:Y:S01]  /*6190*/  HADD2.F32 R60, -RZ, R60.H1_H1 ;  /* 0x3000003cff3c7230 */ /* 0x000fe20000004100 */
[----:B------:R-:W-:Y:S01]  /*61a0*/  F2FP.SATFINITE.E4M3.F32.PACK_AB_MERGE_C R93, R11, R10, RZ ;  /* 0x0000000a0b5d723e */ /* 0x000fe200048070ff */
[----:B------:R-:W-:Y:S02]  /*61b0*/  HADD2.F32 R51, -RZ, R77.H0_H0 ;  /* 0x2000004dff337230 */ /* 0x000fe40000004100 */
[----:B------:R-:W-:Y:S01]  /*61c0*/  FFMA R14, R49, R59, R14 ;  /* 0x0000003b310e7223 */ /* 0x000fe2000000000e */
[----:B------:R-:W-:Y:S01]  /*61d0*/  FMUL R15, R47, R15 ;  /* 0x0000000f2f0f7220 */ /* 0x000fe20000400000 */
[--C-:B------:R-:W-:Y:S01]  /*61e0*/  HADD2.F32 R63, -RZ, R64.reuse.H0_H0 ;  /* 0x20000040ff3f7230 */ /* 0x100fe20000004100 */
[----:B------:R-:W-:Y:S01]  /*61f0*/  F2FP.SATFINITE.E4M3.F32.PACK_AB_MERGE_C R93, R9, R8, R93 ;  /* 0x00000008095d723e */ /* 0x000fe2000480705d */
[----:B------:R-:W-:Y:S02]  /*6200*/  HADD2.F32 R64, -RZ, R64.H1_H1 ;  /* 0x30000040ff407230 */ /* 0x000fe40000004100 */
[C---:B------:R-:W-:Y:S01]  /*6210*/  FFMA R15, R49.reuse, R60, R15 ;  /* 0x0000003c310f7223 */ /* 0x040fe2000000000f */
[C---:B------:R-:W-:Y:S01]  /*6220*/  FFMA R16, R49.reuse, R61, R16 ;  /* 0x0000003d31107223 */ /* 0x040fe20000000010 */
[----:B------:R-:W-:Y:S01]  /*6230*/  FFMA R17, R49, R62, R17 ;  /* 0x0000003e31117223 */ /* 0x000fe20000000011 */
[C---:B------:R-:W-:Y:S01]  /*6240*/  FMUL R18, R47.reuse, R18 ;  /* 0x000000122f127220 */ /* 0x040fe20000400000 */
[C---:B------:R-:W-:Y:S01]  /*6250*/  FMUL R19, R47.reuse, R19 ;  /* 0x000000132f137220 */ /* 0x040fe20000400000 */
[--C-:B------:R-:W-:Y:S02]  /*6260*/  HADD2.F32 R66, -RZ, R68.reuse.H0_H0 ;  /* 0x20000044ff427230 */ /* 0x100fe40000004100 */
[----:B------:R-:W-:Y:S01]  /*6270*/  FMUL R3, R47, R22 ;  /* 0x000000162f037220 */ /* 0x000fe20000400000 */
[C---:B------:R-:W-:Y:S01]  /*6280*/  FFMA R18, R49.reuse, R63, R18 ;  /* 0x0000003f31127223 */ /* 0x040fe20000000012 */
[----:B------:R-:W-:Y:S02]  /*6290*/  HADD2.F32 R68, -RZ, R68.H1_H1 ;  /* 0x30000044ff447230 */ /* 0x000fe40000004100 */
[----:B------:R-:W-:Y:S01]  /*62a0*/  FFMA R19, R49, R64, R19 ;  /* 0x0000004031137223 */ /* 0x000fe20000000013 */
[----:B------:R-:W-:Y:S01]  /*62b0*/  FMUL R23, R47, R23 ;  /* 0x000000172f177220 */ /* 0x000fe20000400000 */
[C---:B------:R-:W-:Y:S01]  /*62c0*/  FFMA R0, R49.reuse, R65, R0 ;  /* 0x0000004131007223 */ /* 0x040fe20000000000 */
[C---:B------:R-:W-:Y:S01]  /*62d0*/  FFMA R2, R49.reuse, R67, R2 ;  /* 0x0000004331027223 */ /* 0x040fe20000000002 */
[--C-:B------:R-:W-:Y:S02]  /*62e0*/  HADD2.F32 R71, -RZ, R72.reuse.H0_H0 ;  /* 0x20000048ff477230 */ /* 0x100fe40000004100 */
[----:B------:R-:W-:Y:S01]  /*62f0*/  FFMA R3, R49, R66, R3 ;  /* 0x0000004231037223 */ /* 0x000fe20000000003 */
[----:B------:R-:W-:Y:S02]  /*6300*/  HADD2.F32 R72, -RZ, R72.H1_H1 ;  /* 0x30000048ff487230 */ /* 0x000fe40000004100 */
[----:B------:R-:W-:Y:S01]  /*6310*/  FMUL R22, R47, R26 ;  /* 0x0000001a2f167220 */ /* 0x000fe20000400000 */
        /* <DEDUP_REMOVED lines=18> */
[----:B------:R-:W-:Y:S01]  /*6440*/  F2FP.SATFINITE.E4M3.F32.PACK_AB_MERGE_C R94, R15, R14, RZ ;  /* 0x0000000e0f5e723e */ /* 0x000fe200048070ff */
[----:B------:R-:W-:Y:S01]  /*6450*/  FFMA R28, R49, R51, R28 ;  /* 0x00000033311c7223 */ /* 0x000fe2000000001c */
[----:B------:R-:W-:Y:S01]  /*6460*/  F2FP.SATFINITE.E4M3.F32.PACK_AB_MERGE_C R95, R19, R18, RZ ;  /* 0x00000012135f723e */ /* 0x000fe200048070ff */
[C---:B------:R-:W-:Y:S01]  /*6470*/  FFMA R29, R49.reuse, R48, R29 ;  /* 0x00000030311d7223 */ /* 0x040fe2000000001d */
[C---:B------:R-:W-:Y:S01]  /*6480*/  FFMA R30, R49.reuse, R77, R30 ;  /* 0x0000004d311e7223 */ /* 0x040fe2000000001e */
[----:B------:R-:W-:Y:S01]  /*6490*/  FFMA R35, R49, R50, R35 ;  /* 0x0000003231237223 */ /* 0x000fe20000000023 */
[----:B------:R-:W-:Y:S02]  /*64a0*/  F2FP.SATFINITE.E4M3.F32.PACK_AB_MERGE_C R94, R13, R12, R94 ;  /* 0x0000000c0d5e723e */ /* 0x000fe4000480705e */
[----:B------:R-:W-:Y:S02]  /*64b0*/  F2FP.SATFINITE.E4M3.F32.PACK_AB_MERGE_C R95, R17, R16, R95 ;  /* 0x00000010115f723e */ /* 0x000fe4000480705f */
[----:B------:R-:W-:Y:S02]  /*64c0*/  F2FP.SATFINITE.E4M3.F32.PACK_AB_MERGE_C R113, R23, R3, RZ ;  /* 0x000000031771723e */ /* 0x000fe400048070ff */
[----:B------:R-:W-:Y:S01]  /*64d0*/  F2FP.SATFINITE.E4M3.F32.PACK_AB_MERGE_C R114, R27, R22, RZ ;  /* 0x000000161b72723e */ /* 0x000fe200048070ff */
[----:B------:R1:W-:Y:S01]  /*64e0*/  STS.128 [R103+UR43+0x1200], R92 ;  /* 0x0012005c67007988 */ /* 0x0003e20008000c2b */
[----:B------:R-:W-:Y:S02]  /*64f0*/  F2FP.SATFINITE.E4M3.F32.PACK_AB_MERGE_C R116, R31, R26, RZ ;  /* 0x0000001a1f74723e */ /* 0x000fe400048070ff */
[----:B------:R-:W-:Y:S02]  /*6500*/  F2FP.SATFINITE.E4M3.F32.PACK_AB_MERGE_C R117, R35, R30, RZ ;  /* 0x0000001e2375723e */ /* 0x000fe400048070ff */
[----:B------:R-:W-:Y:S02]  /*6510*/  F2FP.SATFINITE.E4M3.F32.PACK_AB_MERGE_C R112, R2, R0, R113 ;  /* 0x000000000270723e */ /* 0x000fe40004807071 */
[----:B------:R-:W-:Y:S02]  /*6520*/  F2FP.SATFINITE.E4M3.F32.PACK_AB_MERGE_C R113, R21, R20, R114 ;  /* 0x000000141571723e */ /* 0x000fe40004807072 */
[----:B------:R-:W-:Y:S02]  /*6530*/  F2FP.SATFINITE.E4M3.F32.PACK_AB_MERGE_C R114, R25, R24, R116 ;  /* 0x000000181972723e */ /* 0x000fe40004807074 */
[----:B------:R-:W-:Y:S02]  /*6540*/  F2FP.SATFINITE.E4M3.F32.PACK_AB_MERGE_C R115, R29, R28, R117 ;  /* 0x0000001c1d73723e */ /* 0x000fe40004807075 */
[----:B------:R-:W-:Y:S03]  /*6550*/  IADD3 R116, PT, PT, R44, 0x1, RZ ;  /* 0x000000012c747810 */ /* 0x000fe60007ffe0ff */
[----:B------:R1:W-:Y:S01]  /*6560*/  STS.128 [R102+0x1010], R112 ;  /* 0x0010107066007388 */ /* 0x0003e20000000c00 */
[----:B------:R-:W-:Y:S01]  /*6570*/  @!PT LDS RZ, [RZ] ;  /* 0x00000000fffff984 */ /* 0x000fe20000000800 */
[----:B------:R-:W-:Y:S01]  /*6580*/  @!PT LDS RZ, [RZ] ;  /* 0x00000000fffff984 */ /* 0x000fe20000000800 */
[----:B------:R-:W-:Y:S01]  /*6590*/  @!PT LDS RZ, [RZ] ;  /* 0x00000000fffff984 */ /* 0x000fe20000000800 */
[----:B------:R-:W-:Y:S01]  /*65a0*/  @!PT LDS RZ, [RZ] ;  /* 0x00000000fffff984 */ /* 0x000fe20000000800 */
[----:B------:R3:W-:Y:S07]  /*65b0*/  MEMBAR.ALL.CTA ;  /* 0x0000000000007992 */ /* 0x0007ee0000008000 */
[----:B---3--:R-:W3:Y:S02]  /*65c0*/  FENCE.VIEW.ASYNC.S ;  /* 0x00000000000073c6 */ /* 0x008ee40000000000 */
[----:B---3--:R-:W-:Y:S06]  /*65d0*/  BAR.SYNC.DEFER_BLOCKING 0x1, 0x80 ;  /* 0x0042000000007b1d */ /* 0x008fec0000010000 */
[----:B------:R-:W-:Y:S05]  /*65e0*/  @P0 BRA `(.L_x_103) ;  /* 0x0000000000340947 */ /* 0x000fea0003800000 */
[----:B------:R-:W-:Y:S01]  /*65f0*/  UIADD3 UR12, UPT, UPT, UR43, 0x1200, URZ ;  /* 0x000012002b0c7890 */ /* 0x000fe2000fffe0ff */
[----:B------:R-:W-:Y:S01]  /*6600*/  R2UR UR9, R91 ;  /* 0x000000005b0972ca */ /* 0x000fe200000e0000 */
[----:B------:R-:W-:Y:S01]  /*6610*/  UIADD3 UR10, UP0, UPT, UR46, 0x680, URZ ;  /* 0x000006802e0a7890 */ /* 0x000fe2000ff1e0ff */
[----:B------:R-:W-:Y:S01]  /*6620*/  R2UR UR8, R97 ;  /* 0x00000000610872ca */ /* 0x000fe200000e0000 */
[----:B------:R-:W-:Y:S02]  /*6630*/  UMOV UR7, UR36 ;  /* 0x0000002400077c82 */ /* 0x000fe40008000000 */
[----:B------:R-:W-:Y:S01]  /*6640*/  IMAD.U32 R109, RZ, RZ, UR12 ;  /* 0x0000000cff6d7e24 */ /* 0x000fe2000f8e00ff */
[----:B------:R-:W-:Y:S04]  /*6650*/  UIADD3.X UR11, UPT, UPT, URZ, UR47, URZ, UP0, !UPT ;  /* 0x0000002fff0b7290 */ /* 0x000fe800087fe4ff */
[----:B------:R-:W-:Y:S03]  /*6660*/  R2UR UR4, R109 ;  /* 0x000000006d0472ca */ /* 0x000fe600000e0000 */
[----:B------:R-:W-:Y:S02]  /*6670*/  USHF.L.U32 UR5, UR9, 0x6, URZ ;  /* 0x0000000609057899 */ /* 0x000fe400080006ff */
[----:B------:R-:W-:Y:S09]  /*6680*/  USHF.L.U32 UR6, UR8, 0x6, URZ ;  /* 0x0000000608067899 */ /* 0x000ff200080006ff */
[----:B------:R3:W-:Y:S01]  /*6690*/  UTMASTG.3D [UR4], [UR10] ;  /* 0x000000040a0073b5 */ /* 0x0007e20008010000 */
[----:B------:R0:W-:Y:S01]  /*66a0*/  UTMACMDFLUSH ;  /* 0x00000000000079b7 */ /* 0x0001e20000000000 */
[----:B---3--:R-:W-:Y:S04]  /*66b0*/  DEPBAR.LE SB0, 0x0 ;  /* 0x000080000000791a */ /* 0x008fe80000000000 */
.L_x_103:
[----:B------:R-:W-:Y:S05]  /*66c0*/  BSYNC.RECONVERGENT B0 ;  /* 0x0000000000007941 */ /* 0x000fea0003800200 */
.L_x_102:
[----:B------:R-:W-:Y:S01]  /*66d0*/  BAR.SYNC.DEFER_BLOCKING 0x1, 0x80 ;  /* 0x0042000000007b1d */ /* 0x000fe20000010000 */
[----:B------:R-:W-:Y:S01]  /*66e0*/  ISETP.NE.AND P2, PT, R110, RZ, PT ;  /* 0x000000ff6e00720c */ /* 0x000fe20003f45270 */
[----:B------:R-:W-:Y:S01]  /*66f0*/  IMAD.IADD R91, R43, 0x1, R79 ;  /* 0x000000012b5b7824 */ /* 0x000fe200078e024f */
[----:B------:R-:W-:Y:S01]  /*6700*/  ISETP.NE.AND P0, PT, R111, 0x2, PT ;  /* 0x000000026f00780c */ /* 0x000fe20003f05270 */
[----:B------:R-:W-:Y:S01]  /*6710*/  IMAD.IADD R97, R45, 0x1, R90 ;  /* 0x000000012d617824 */ /* 0x000fe200078e025a */
[----:B------:R-:W-:Y:S02]  /*6720*/  ISETP.NE.AND P1, PT, R116, 0x4, PT ;  /* 0x000000047400780c */ /* 0x000fe40003f25270 */
[----:B------:R-:W-:Y:S02]  /*6730*/  SEL R0, RZ, 0x1, P0 ;  /* 0x00000001ff007807 */ /* 0x000fe40000000000 */
[----:B------:R-:W-:Y:S02]  /*6740*/  SEL R3, RZ, 0x1, P1 ;  /* 0x00000001ff037807 */ /* 0x000fe40000800000 */
[----:B------:R-:W-:Y:S02]  /*6750*/  LOP3.LUT R107, R107, R0, RZ, 0x3c, !PT ;  /* 0x000000006b6b7212 */ /* 0x000fe400078e3cff */
[----:B------:R-:W-:Y:S02]  /*6760*/  LOP3.LUT R108, R108, R3, RZ, 0x3c, !PT ;  /* 0x000000036c6c7212 */ /* 0x000fe400078e3cff */
[----:B------:R-:W-:Y:S02]  /*6770*/  @P2 R2UR UR36, R105 ;  /* 0x00000000692422ca */ /* 0x000fe400000e0000 */
[----:B------:R-:W-:Y:S02]  /*6780*/  SEL R111, R111, RZ, P0 ;  /* 0x000000ff6f6f7207 */ /* 0x000fe40000000000 */
[----:B------:R-:W-:Y:S01]  /*6790*/  SEL R44, R116, RZ, P1 ;  /* 0x000000ff742c7207 */ /* 0x000fe20000800000 */
[----:B------:R-:W-:Y:S10]  /*67a0*/  @P2 BRA `(.L_x_104) ;  /* 0xffffffe400842947 */ /* 0x000ff4000383ffff */
[----:B------:R-:W-:Y:S05]  /*67b0*/  EXIT ;  /* 0x000000000000794d */ /* 0x000fea0003800000 */
.L_x_20:
[----:B--2---:R2:W1:Y:S02]  /*67c0*/  SYNCS.PHASECHK.TRANS64.TRYWAIT P0, [R3+URZ+0x160], R2 ;  /* 0x00016002030075a7 */ /* 0x00446400080011ff */
[----:B-1----:R-:W-:Y:S05]  /*67d0*/  @!P0 NANOSLEEP.SYNCS 0x989680 ;  /* 0x009896800000895d */ /* 0x002fea0003900000 */
[----:B------:R-:W1:Y:S02]  /*67e0*/  @!P0 SYNCS.PHASECHK.TRANS64 P0, [R3+URZ+0x160], R2 ;  /* 0x00016002030085a7 */ /* 0x000e6400080010ff */
[----:B-1----:R-:W-:Y:S05]  /*67f0*/  @!P0 BRA `(.L_x_20) ;  /* 0xfffffffc00f08947 */ /* 0x002fea000383ffff */
[----:B------:R-:W-:Y:S05]  /*6800*/  BRA `(.L_x_105) ;  /* 0xffffffac00b07947 */ /* 0x000fea000383ffff */
.L_x_23:
[----:B-1----:R-:W-:-:S07]  /*6810*/  MOV R2, UR33 ;  /* 0x0000002100027c02 */ /* 0x002fce0008000f00 */
.L_x_106:
[----:B-1----:R1:W2:Y:S02]  /*6820*/  SYNCS.PHASECHK.TRANS64.TRYWAIT P0, [R2+URZ+0x68], R5 ;  /* 0x00006805020075a7 */ /* 0x0022a400080011ff */
[----:B--2---:R-:W-:Y:S05]  /*6830*/  @!P0 NANOSLEEP.SYNCS 0x989680 ;  /* 0x009896800000895d */ /* 0x004fea0003900000 */
[----:B------:R-:W2:Y:S02]  /*6840*/  @!P0 SYNCS.PHASECHK.TRANS64 P0, [R2+URZ+0x68], R5 ;  /* 0x00006805020085a7 */ /* 0x000ea400080010ff */
[----:B--2---:R-:W-:Y:S05]  /*6850*/  @!P0 BRA `(.L_x_106) ;  /* 0xfffffffc00f08947 */ /* 0x004fea000383ffff */
[----:B------:R-:W-:Y:S05]  /*6860*/  BRA `(.L_x_22) ;  /* 0xffffffb000007947 */ /* 0x000fea000383ffff */
.L_x_29:
[----:B-1----:R-:W-:-:S07]  /*6870*/  MOV R2, UR17 ;  /* 0x0000001100027c02 */ /* 0x002fce0008000f00 */
.L_x_107:
[----:B-1----:R1:W2:Y:S02]  /*6880*/  SYNCS.PHASECHK.TRANS64.TRYWAIT P0, [R2+URZ+0x68], R5 ;  /* 0x00006805020075a7 */ /* 0x0022a400080011ff */
[----:B--2---:R-:W-:Y:S05]  /*6890*/  @!P0 NANOSLEEP.SYNCS 0x989680 ;  /* 0x009896800000895d */ /* 0x004fea0003900000 */
[----:B------:R-:W2:Y:S02]  /*68a0*/  @!P0 SYNCS.PHASECHK.TRANS64 P0, [R2+URZ+0x68], R5 ;  /* 0x00006805020085a7 */ /* 0x000ea400080010ff */
[----:B--2---:R-:W-:Y:S05]  /*68b0*/  @!P0 BRA `(.L_x_107) ;  /* 0xfffffffc00f08947 */ /* 0x004fea000383ffff */
[----:B------:R-:W-:Y:S05]  /*68c0*/  BRA `(.L_x_28) ;  /* 0xffffffb000a47947 */ /* 0x000fea000383ffff */
.L_x_33:
[----:B-1----:R1:W2:Y:S02]  /*68d0*/  SYNCS.PHASECHK.TRANS64.TRYWAIT P0, [R2+URZ+0xf0], R3 ;  /* 0x0000f003020075a7 */ /* 0x0022a400080011ff */
[----:B--2---:R-:W-:Y:S05]  /*68e0*/  @!P0 NANOSLEEP.SYNCS 0x989680 ;  /* 0x009896800000895d */ /* 0x004fea0003900000 */
[----:B------:R-:W2:Y:S02]  /*68f0*/  @!P0 SYNCS.PHASECHK.TRANS64 P0, [R2+URZ+0xf0], R3 ;  /* 0x0000f003020085a7 */ /* 0x000ea400080010ff */
[----:B--2---:R-:W-:Y:S05]  /*6900*/  @!P0 BRA `(.L_x_33) ;  /* 0xfffffffc00f08947 */ /* 0x004fea000383ffff */
[----:B------:R-:W-:Y:S05]  /*6910*/  BRA `(.L_x_108) ;  /* 0xffffffb400307947 */ /* 0x000fea000383ffff */
.L_x_37:
[----:B----4-:R-:W-:-:S07]  /*6920*/  MOV R0, UR5 ;  /* 0x0000000500007c02 */ /* 0x010fce0008000f00 */
.L_x_109:
[----:B-1----:R1:W2:Y:S02]  /*6930*/  SYNCS.PHASECHK.TRANS64.TRYWAIT P0, [R0+URZ], R3 ;  /* 0x00000003000075a7 */ /* 0x0022a400080011ff */
[----:B--2---:R-:W-:Y:S05]  /*6940*/  @!P0 NANOSLEEP.SYNCS 0x989680 ;  /* 0x009896800000895d */ /* 0x004fea0003900000 */
[----:B------:R-:W2:Y:S02]  /*6950*/  @!P0 SYNCS.PHASECHK.TRANS64 P0, [R0+URZ], R3 ;  /* 0x00000003000085a7 */ /* 0x000ea400080010ff */
[----:B--2---:R-:W-:Y:S05]  /*6960*/  @!P0 BRA `(.L_x_109) ;  /* 0xfffffffc00f08947 */ /* 0x004fea000383ffff */
[----:B------:R-:W-:Y:S05]  /*6970*/  BRA `(.L_x_110) ;  /* 0xffffffb800a07947 */ /* 0x000fea000383ffff */
.L_x_38:
[----:B----4-:R-:W-:-:S07]  /*6980*/  MOV R0, UR5 ;  /* 0x0000000500007c02 */ /* 0x010fce0008000f00 */
.L_x_111:
[----:B-1----:R1:W2:Y:S02]  /*6990*/  SYNCS.PHASECHK.TRANS64.TRYWAIT P0, [R0+URZ], R3 ;  /* 0x00000003000075a7 */ /* 0x0022a400080011ff */
[----:B--2---:R-:W-:Y:S05]  /*69a0*/  @!P0 NANOSLEEP.SYNCS 0x989680 ;  /* 0x009896800000895d */ /* 0x004fea0003900000 */
[----:B------:R-:W2:Y:S02]  /*69b0*/  @!P0 SYNCS.PHASECHK.TRANS64 P0, [R0+URZ], R3 ;  /* 0x00000003000085a7 */ /* 0x000ea400080010ff */
[----:B--2---:R-:W-:Y:S05]  /*69c0*/  @!P0 BRA `(.L_x_111) ;  /* 0xfffffffc00f08947 */ /* 0x004fea000383ffff */
[----:B------:R-:W-:Y:S05]  /*69d0*/  BRA `(.L_x_112) ;  /* 0xffffffb800ac7947 */ /* 0x000fea000383ffff */
.L_x_39:
[----:B----4-:R-:W-:-:S07]  /*69e0*/  MOV R0, UR5 ;  /* 0x0000000500007c02 */ /* 0x010fce0008000f00 */
.L_x_113:
[----:B-1----:R1:W2:Y:S02]  /*69f0*/  SYNCS.PHASECHK.TRANS64.TRYWAIT P0, [R0+URZ], R3 ;  /* 0x00000003000075a7 */ /* 0x0022a400080011ff */
[----:B--2---:R-:W-:Y:S05]  /*6a00*/  @!P0 NANOSLEEP.SYNCS 0x989680 ;  /* 0x009896800000895d */ /* 0x004fea0003900000 */
[----:B------:R-:W2:Y:S02]  /*6a10*/  @!P0 SYNCS.PHASECHK.TRANS64 P0, [R0+URZ], R3 ;  /* 0x00000003000085a7 */ /* 0x000ea400080010ff */
[----:B--2---:R-:W-:Y:S05]  /*6a20*/  @!P0 BRA `(.L_x_113) ;  /* 0xfffffffc00f08947 */ /* 0x004fea000383ffff */
[----:B------:R-:W-:Y:S05]  /*6a30*/  BRA `(.L_x_114) ;  /* 0xffffffb800b87947 */ /* 0x000fea000383ffff */
.L_x_40:
[----:B----4-:R-:W-:-:S07]  /*6a40*/  MOV R0, UR5 ;  /* 0x0000000500007c02 */ /* 0x010fce0008000f00 */
.L_x_115:
[----:B-1----:R1:W2:Y:S02]  /*6a50*/  SYNCS.PHASECHK.TRANS64.TRYWAIT P0, [R0+URZ], R3 ;  /* 0x00000003000075a7 */ /* 0x0022a400080011ff */
[----:B--2---:R-:W-:Y:S05]  /*6a60*/  @!P0 NANOSLEEP.SYNCS 0x989680 ;  /* 0x009896800000895d */ /* 0x004fea0003900000 */
[----:B------:R-:W2:Y:S02]  /*6a70*/  @!P0 SYNCS.PHASECHK.TRANS64 P0, [R0+URZ], R3 ;  /* 0x00000003000085a7 */ /* 0x000ea400080010ff */
[----:B--2---:R-:W-:Y:S05]  /*6a80*/  @!P0 BRA `(.L_x_115) ;  /* 0xfffffffc00f08947 */ /* 0x004fea000383ffff */
[----:B------:R-:W-:Y:S05]  /*6a90*/  BRA `(.L_x_116) ;  /* 0xffffffb800c47947 */ /* 0x000fea000383ffff */
.L_x_41:
[----:B----4-:R-:W-:-:S07]  /*6aa0*/  MOV R0, UR5 ;  /* 0x0000000500007c02 */ /* 0x010fce0008000f00 */
.L_x_117:
[----:B-1----:R1:W2:Y:S02]  /*6ab0*/  SYNCS.PHASECHK.TRANS64.TRYWAIT P0, [R0+URZ], R3 ;  /* 0x00000003000075a7 */ /* 0x0022a400080011ff */
[----:B--2---:R-:W-:Y:S05]  /*6ac0*/  @!P0 NANOSLEEP.SYNCS 0x989680 ;  /* 0x009896800000895d */ /* 0x004fea0003900000 */
[----:B------:R-:W2:Y:S02]  /*6ad0*/  @!P0 SYNCS.PHASECHK.TRANS64 P0, [R0+URZ], R3 ;  /* 0x00000003000085a7 */ /* 0x000ea400080010ff */
[----:B--2---:R-:W-:Y:S05]  /*6ae0*/  @!P0 BRA `(.L_x_117) ;  /* 0xfffffffc00f08947 */ /* 0x004fea000383ffff */
[----:B------:R-:W-:Y:S05]  /*6af0*/  BRA `(.L_x_118) ;  /* 0xffffffb800d07947 */ /* 0x000fea000383ffff */
.L_x_42:
[----:B----4-:R-:W-:-:S07]  /*6b00*/  MOV R0, UR5 ;  /* 0x0000000500007c02 */ /* 0x010fce0008000f00 */
.L_x_119:
[----:B-1----:R1:W2:Y:S02]  /*6b10*/  SYNCS.PHASECHK.TRANS64.TRYWAIT P0, [R0+URZ], R3 ;  /* 0x00000003000075a7 */ /* 0x0022a400080011ff */
[----:B--2---:R-:W-:Y:S05]  /*6b20*/  @!P0 NANOSLEEP.SYNCS 0x989680 ;  /* 0x009896800000895d */ /* 0x004fea0003900000 */
[----:B------:R-:W2:Y:S02]  /*6b30*/  @!P0 SYNCS.PHASECHK.TRANS64 P0, [R0+URZ], R3 ;  /* 0x00000003000085a7 */ /* 0x000ea400080010ff */
[----:B--2---:R-:W-:Y:S05]  /*6b40*/  @!P0 BRA `(.L_x_119) ;  /* 0xfffffffc00f08947 */ /* 0x004fea000383ffff */
[----:B------:R-:W-:Y:S05]  /*6b50*/  BRA `(.L_x_120) ;  /* 0xffffffb800dc7947 */ /* 0x000fea000383ffff */
.L_x_43:
[----:B----4-:R-:W-:-:S07]  /*6b60*/  MOV R0, UR5 ;  /* 0x0000000500007c02 */ /* 0x010fce0008000f00 */
.L_x_121:
[----:B-1----:R1:W2:Y:S02]  /*6b70*/  SYNCS.PHASECHK.TRANS64.TRYWAIT P0, [R0+URZ], R3 ;  /* 0x00000003000075a7 */ /* 0x0022a400080011ff */
[----:B--2---:R-:W-:Y:S05]  /*6b80*/  @!P0 NANOSLEEP.SYNCS 0x989680 ;  /* 0x009896800000895d */ /* 0x004fea0003900000 */
[----:B------:R-:W2:Y:S02]  /*6b90*/  @!P0 SYNCS.PHASECHK.TRANS64 P0, [R0+URZ], R3 ;  /* 0x00000003000085a7 */ /* 0x000ea400080010ff */
[----:B--2---:R-:W-:Y:S05]  /*6ba0*/  @!P0 BRA `(.L_x_121) ;  /* 0xfffffffc00f08947 */ /* 0x004fea000383ffff */
[----:B------:R-:W-:Y:S05]  /*6bb0*/  BRA `(.L_x_122) ;  /* 0xffffffb800e87947 */ /* 0x000fea000383ffff */
.L_x_44:
[----:B----4-:R-:W-:-:S07]  /*6bc0*/  MOV R0, UR5 ;  /* 0x0000000500007c02 */ /* 0x010fce0008000f00 */
.L_x_123:
[----:B-1----:R1:W2:Y:S02]  /*6bd0*/  SYNCS.PHASECHK.TRANS64.TRYWAIT P0, [R0+URZ], R3 ;  /* 0x00000003000075a7 */ /* 0x0022a400080011ff */
[----:B--2---:R-:W-:Y:S05]  /*6be0*/  @!P0 NANOSLEEP.SYNCS 0x989680 ;  /* 0x009896800000895d */ /* 0x004fea0003900000 */
[----:B------:R-:W2:Y:S02]  /*6bf0*/  @!P0 SYNCS.PHASECHK.TRANS64 P0, [R0+URZ], R3 ;  /* 0x00000003000085a7 */ /* 0x000ea400080010ff */
[----:B--2---:R-:W-:Y:S05]  /*6c00*/  @!P0 BRA `(.L_x_123) ;  /* 0xfffffffc00f08947 */ /* 0x004fea000383ffff */
[----:B------:R-:W-:Y:S05]  /*6c10*/  BRA `(.L_x_124) ;  /* 0xffffffb800f47947 */ /* 0x000fea000383ffff */
.L_x_45:
[----:B----4-:R-:W-:-:S07]  /*6c20*/  MOV R0, UR5 ;  /* 0x0000000500007c02 */ /* 0x010fce0008000f00 */
.L_x_125:
[----:B-1----:R1:W2:Y:S02]  /*6c30*/  SYNCS.PHASECHK.TRANS64.TRYWAIT P0, [R0+URZ], R3 ;  /* 0x00000003000075a7 */ /* 0x0022a400080011ff */
[----:B--2---:R-:W-:Y:S05]  /*6c40*/  @!P0 NANOSLEEP.SYNCS 0x989680 ;  /* 0x009896800000895d */ /* 0x004fea0003900000 */
[----:B------:R-:W2:Y:S02]  /*6c50*/  @!P0 SYNCS.PHASECHK.TRANS64 P0, [R0+URZ], R3 ;  /* 0x00000003000085a7 */ /* 0x000ea400080010ff */
[----:B--2---:R-:W-:Y:S05]  /*6c60*/  @!P0 BRA `(.L_x_125) ;  /* 0xfffffffc00f08947 */ /* 0x004fea000383ffff */
[----:B------:R-:W-:Y:S05]  /*6c70*/  BRA `(.L_x_126) ;  /* 0xffffffbc00007947 */ /* 0x000fea000383ffff */
.L_x_46:
[----:B----4-:R-:W-:-:S07]  /*6c80*/  MOV R0, UR5 ;  /* 0x0000000500007c02 */ /* 0x010fce0008000f00 */
.L_x_127:
[----:B-1----:R1:W2:Y:S02]  /*6c90*/  SYNCS.PHASECHK.TRANS64.TRYWAIT P0, [R0+URZ], R3 ;  /* 0x00000003000075a7 */ /* 0x0022a400080011ff */
[----:B--2---:R-:W-:Y:S05]  /*6ca0*/  @!P0 NANOSLEEP.SYNCS 0x989680 ;  /* 0x009896800000895d */ /* 0x004fea0003900000 */
[----:B------:R-:W2:Y:S02]  /*6cb0*/  @!P0 SYNCS.PHASECHK.TRANS64 P0, [R0+URZ], R3 ;  /* 0x00000003000085a7 */ /* 0x000ea400080010ff */
[----:B--2---:R-:W-:Y:S05]  /*6cc0*/  @!P0 BRA `(.L_x_127) ;  /* 0xfffffffc00f08947 */ /* 0x004fea000383ffff */
[----:B------:R-:W-:Y:S05]  /*6cd0*/  BRA `(.L_x_128) ;  /* 0xffffffbc000c7947 */ /* 0x000fea000383ffff */
.L_x_47:
[----:B----4-:R-:W-:-:S07]  /*6ce0*/  MOV R0, UR5 ;  /* 0x0000000500007c02 */ /* 0x010fce0008000f00 */
.L_x_129:
[----:B-1----:R1:W2:Y:S02]  /*6cf0*/  SYNCS.PHASECHK.TRANS64.TRYWAIT P0, [R0+URZ], R3 ;  /* 0x00000003000075a7 */ /* 0x0022a400080011ff */
[----:B--2---:R-:W-:Y:S05]  /*6d00*/  @!P0 NANOSLEEP.SYNCS 0x989680 ;  /* 0x009896800000895d */ /* 0x004fea0003900000 */
[----:B------:R-:W2:Y:S02]  /*6d10*/  @!P0 SYNCS.PHASECHK.TRANS64 P0, [R0+URZ], R3 ;  /* 0x00000003000085a7 */ /* 0x000ea400080010ff */
[----:B--2---:R-:W-:Y:S05]  /*6d20*/  @!P0 BRA `(.L_x_129) ;  /* 0xfffffffc00f08947 */ /* 0x004fea000383ffff */
[----:B------:R-:W-:Y:S05]  /*6d30*/  BRA `(.L_x_130) ;  /* 0xffffffbc00187947 */ /* 0x000fea000383ffff */
.L_x_48:
[----:B----4-:R-:W-:-:S07]  /*6d40*/  MOV R0, UR5 ;  /* 0x0000000500007c02 */ /* 0x010fce0008000f00 */
.L_x_131:
[----:B-1----:R1:W2:Y:S02]  /*6d50*/  SYNCS.PHASECHK.TRANS64.TRYWAIT P0, [R0+URZ], R3 ;  /* 0x00000003000075a7 */ /* 0x0022a400080011ff */
[----:B--2---:R-:W-:Y:S05]  /*6d60*/  @!P0 NANOSLEEP.SYNCS 0x989680 ;  /* 0x009896800000895d */ /* 0x004fea0003900000 */
[----:B------:R-:W2:Y:S02]  /*6d70*/  @!P0 SYNCS.PHASECHK.TRANS64 P0, [R0+URZ], R3 ;  /* 0x00000003000085a7 */ /* 0x000ea400080010ff */
[----:B--2---:R-:W-:Y:S05]  /*6d80*/  @!P0 BRA `(.L_x_131) ;  /* 0xfffffffc00f08947 */ /* 0x004fea000383ffff */
[----:B------:R-:W-:Y:S05]  /*6d90*/  BRA `(.L_x_132) ;  /* 0xffffffbc00247947 */ /* 0x000fea000383ffff */
.L_x_51:
[----:B-1----:R1:W2:Y:S02]  /*6da0*/  SYNCS.PHASECHK.TRANS64.TRYWAIT P0, [R0+URZ+0x150], R5 ;  /* 0x00015005000075a7 */ /* 0x0022a400080011ff */
[----:B--2---:R-:W-:Y:S05]  /*6db0*/  @!P0 NANOSLEEP.SYNCS 0x989680 ;  /* 0x009896800000895d */ /* 0x004fea0003900000 */
[----:B------:R-:W2:Y:S02]  /*6dc0*/  @!P0 SYNCS.PHASECHK.TRANS64 P0, [R0+URZ+0x150], R5 ;  /* 0x00015005000085a7 */ /* 0x000ea400080010ff */
[----:B--2---:R-:W-:Y:S05]  /*6dd0*/  @!P0 BRA `(.L_x_51) ;  /* 0xfffffffc00f08947 */ /* 0x004fea000383ffff */
[----:B------:R-:W-:Y:S05]  /*6de0*/  BRA `(.L_x_133) ;  /* 0xffffffbc00807947 */ /* 0x000fea000383ffff */
.L_x_52:
[----:B------:R-:W-:-:S07]  /*6df0*/  MOV R0, UR5 ;  /* 0x0000000500007c02 */ /* 0x000fce0008000f00 */
.L_x_134:
[----:B-1----:R1:W2:Y:S02]  /*6e00*/  SYNCS.PHASECHK.TRANS64.TRYWAIT P0, [R0+URZ+0x100], R5 ;  /* 0x00010005000075a7 */ /* 0x0022a400080011ff */
[----:B--2---:R-:W-:Y:S05]  /*6e10*/  @!P0 NANOSLEEP.SYNCS 0x989680 ;  /* 0x009896800000895d */ /* 0x004fea0003900000 */
[----:B------:R-:W2:Y:S02]  /*6e20*/  @!P0 SYNCS.PHASECHK.TRANS64 P0, [R0+URZ+0x100], R5 ;  /* 0x00010005000085a7 */ /* 0x000ea400080010ff */
[----:B--2---:R-:W-:Y:S05]  /*6e30*/  @!P0 BRA `(.L_x_134) ;  /* 0xfffffffc00f08947 */ /* 0x004fea000383ffff */
[----:B------:R-:W-:Y:S05]  /*6e40*/  BRA `(.L_x_135) ;  /* 0xffffffbc00907947 */ /* 0x000fea000383ffff */
.L_x_53:
[----:B-1----:R1:W2:Y:S02]  /*6e50*/  SYNCS.PHASECHK.TRANS64.TRYWAIT P1, [R0+URZ+0xf0], R5 ;  /* 0x0000f005000075a7 */ /* 0x0022a400080211ff */
[----:B--2---:R-:W-:Y:S05]  /*6e60*/  @!P1 NANOSLEEP.SYNCS 0x989680 ;  /* 0x009896800000995d */ /* 0x004fea0003900000 */
[----:B------:R-:W2:Y:S02]  /*6e70*/  @!P1 SYNCS.PHASECHK.TRANS64 P1, [R0+URZ+0xf0], R5 ;  /* 0x0000f005000095a7 */ /* 0x000ea400080210ff */
[----:B--2---:R-:W-:Y:S05]  /*6e80*/  @!P1 BRA `(.L_x_53) ;  /* 0xfffffffc00f09947 */ /* 0x004fea000383ffff */
[----:B------:R-:W-:Y:S05]  /*6e90*/  BRA `(.L_x_136) ;  /* 0xffffffbc00c07947 */ /* 0x000fea000383ffff */
.L_x_56:
[----:B------:R-:W-:-:S07]  /*6ea0*/  MOV R0, UR5 ;  /* 0x0000000500007c02 */ /* 0x000fce0008000f00 */
.L_x_137:
[----:B-1----:R1:W2:Y:S02]  /*6eb0*/  SYNCS.PHASECHK.TRANS64.TRYWAIT P0, [R0+URZ+0x100], R3 ;  /* 0x00010003000075a7 */ /* 0x0022a400080011ff */
[----:B--2---:R-:W-:Y:S05]  /*6ec0*/  @!P0 NANOSLEEP.SYNCS 0x989680 ;  /* 0x009896800000895d */ /* 0x004fea0003900000 */
[----:B------:R-:W2:Y:S02]  /*6ed0*/  @!P0 SYNCS.PHASECHK.TRANS64 P0, [R0+URZ+0x100], R3 ;  /* 0x00010003000085a7 */ /* 0x000ea400080010ff */
[----:B--2---:R-:W-:Y:S05]  /*6ee0*/  @!P0 BRA `(.L_x_137) ;  /* 0xfffffffc00f08947 */ /* 0x004fea000383ffff */
[----:B------:R-:W-:Y:S05]  /*6ef0*/  BRA `(.L_x_55) ;  /* 0xffffffc000147947 */ /* 0x000fea000383ffff */
.L_x_63:
[----:B-1----:R1:W2:Y:S02]  /*6f00*/  SYNCS.PHASECHK.TRANS64.TRYWAIT P1, [R0+URZ+0xf0], R5 ;  /* 0x0000f005000075a7 */ /* 0x0022a400080211ff */
[----:B--2---:R-:W-:Y:S05]  /*6f10*/  @!P1 NANOSLEEP.SYNCS 0x989680 ;  /* 0x009896800000995d */ /* 0x004fea0003900000 */
[----:B------:R-:W2:Y:S02]  /*6f20*/  @!P1 SYNCS.PHASECHK.TRANS64 P1, [R0+URZ+0xf0], R5 ;  /* 0x0000f005000095a7 */ /* 0x000ea400080210ff */
[----:B--2---:R-:W-:Y:S05]  /*6f30*/  @!P1 BRA `(.L_x_63) ;  /* 0xfffffffc00f09947 */ /* 0x004fea000383ffff */
[----:B------:R-:W-:Y:S05]  /*6f40*/  BRA `(.L_x_138) ;  /* 0xffffffc400847947 */ /* 0x000fea000383ffff */
.L_x_64:
[----:B------:R-:W-:-:S07]  /*6f50*/  MOV R3, UR7 ;  /* 0x0000000700037c02 */ /* 0x000fce0008000f00 */
.L_x_139:
[----:B-1----:R1:W2:Y:S02]  /*6f60*/  SYNCS.PHASECHK.TRANS64.TRYWAIT P0, [R3+URZ+0x130], R0 ;  /* 0x00013000030075a7 */ /* 0x0022a400080011ff */
[----:B--2---:R-:W-:Y:S05]  /*6f70*/  @!P0 NANOSLEEP.SYNCS 0x989680 ;  /* 0x009896800000895d */ /* 0x004fea0003900000 */
[----:B------:R-:W2:Y:S02]  /*6f80*/  @!P0 SYNCS.PHASECHK.TRANS64 P0, [R3+URZ+0x130], R0 ;  /* 0x00013000030085a7 */ /* 0x000ea400080010ff */
[----:B--2---:R-:W-:Y:S05]  /*6f90*/  @!P0 BRA `(.L_x_139) ;  /* 0xfffffffc00f08947 */ /* 0x004fea000383ffff */
[----:B------:R-:W-:Y:S05]  /*6fa0*/  BRA `(.L_x_140) ;  /* 0xffffffc400d47947 */ /* 0x000fea000383ffff */
.L_x_67:
[----:B------:R-:W-:Y:S07]  /*6fb0*/  MOV R0, UR6 ;  /* 0x0000000600007c02 */ /* 0x000fee0008000f00 */
.L_x_141:
[----:B-1----:R1:W2:Y:S02]  /*6fc0*/  SYNCS.PHASECHK.TRANS64.TRYWAIT P0, [R0+URZ], R3 ;  /* 0x00000003000075a7 */ /* 0x0022a400080011ff */
[----:B--2---:R-:W-:Y:S05]  /*6fd0*/  @!P0 NANOSLEEP.SYNCS 0x989680 ;  /* 0x009896800000895d */ /* 0x004fea0003900000 */
[----:B------:R-:W2:Y:S02]  /*6fe0*/  @!P0 SYNCS.PHASECHK.TRANS64 P0, [R0+URZ], R3 ;  /* 0x00000003000085a7 */ /* 0x000ea400080010ff */
[----:B--2---:R-:W-:Y:S05]  /*6ff0*/  @!P0 BRA `(.L_x_141) ;  /* 0xfffffffc00f08947 */ /* 0x004fea000383ffff */
[----:B------:R-:W-:Y:S05]  /*7000*/  BRA `(.L_x_66) ;  /* 0xffffffc400f07947 */ /* 0x000fea000383ffff */
.L_x_70:
[----:B------:R-:W-:-:S07]  /*7010*/  MOV R0, UR6 ;  /* 0x0000000600007c02 */ /* 0x000fce0008000f00 */
.L_x_142:
[----:B--2---:R2:W4:Y:S02]  /*7020*/  SYNCS.PHASECHK.TRANS64.TRYWAIT P0, [R0+URZ], R3 ;  /* 0x00000003000075a7 */ /* 0x00452400080011ff */
[----:B----4-:R-:W-:Y:S05]  /*7030*/  @!P0 NANOSLEEP.SYNCS 0x989680 ;  /* 0x009896800000895d */ /* 0x010fea0003900000 */
[----:B------:R-:W4:Y:S02]  /*7040*/  @!P0 SYNCS.PHASECHK.TRANS64 P0, [R0+URZ], R3 ;  /* 0x00000003000085a7 */ /* 0x000f2400080010ff */
[----:B----4-:R-:W-:Y:S05]  /*7050*/  @!P0 BRA `(.L_x_142) ;  /* 0xfffffffc00f08947 */ /* 0x010fea000383ffff */
[----:B------:R-:W-:Y:S05]  /*7060*/  BRA `(.L_x_143) ;  /* 0xffffffc800cc7947 */ /* 0x000fea000383ffff */
.L_x_71:
[----:B------:R-:W-:-:S07]  /*7070*/  MOV R0, UR6 ;  /* 0x0000000600007c02 */ /* 0x000fce0008000f00 */
.L_x_144:
[----:B-1----:R1:W2:Y:S02]  /*7080*/  SYNCS.PHASECHK.TRANS64.TRYWAIT P0, [R0+URZ], R3 ;  /* 0x00000003000075a7 */ /* 0x0022a400080011ff */
[----:B--2---:R-:W-:Y:S05]  /*7090*/  @!P0 NANOSLEEP.SYNCS 0x989680 ;  /* 0x009896800000895d */ /* 0x004fea0003900000 */
[----:B------:R-:W2:Y:S02]  /*70a0*/  @!P0 SYNCS.PHASECHK.TRANS64 P0, [R0+URZ], R3 ;  /* 0x00000003000085a7 */ /* 0x000ea400080010ff */
[----:B--2---:R-:W-:Y:S05]  /*70b0*/  @!P0 BRA `(.L_x_144) ;  /* 0xfffffffc00f08947 */ /* 0x004fea000383ffff */
[----:B------:R-:W-:Y:S05]  /*70c0*/  BRA `(.L_x_145) ;  /* 0xffffffc800d87947 */ /* 0x000fea000383ffff */
.L_x_72:
[----:B------:R-:W-:-:S07]  /*70d0*/  MOV R0, UR6 ;  /* 0x0000000600007c02 */ /* 0x000fce0008000f00 */
.L_x_146:
[----:B-1----:R1:W2:Y:S02]  /*70e0*/  SYNCS.PHASECHK.TRANS64.TRYWAIT P0, [R0+URZ], R3 ;  /* 0x00000003000075a7 */ /* 0x0022a400080011ff */
[----:B--2---:R-:W-:Y:S05]  /*70f0*/  @!P0 NANOSLEEP.SYNCS 0x989680 ;  /* 0x009896800000895d */ /* 0x004fea0003900000 */
[----:B------:R-:W2:Y:S02]  /*7100*/  @!P0 SYNCS.PHASECHK.TRANS64 P0, [R0+URZ], R3 ;  /* 0x00000003000085a7 */ /* 0x000ea400080010ff */
[----:B--2---:R-:W-:Y:S05]  /*7110*/  @!P0 BRA `(.L_x_146) ;  /* 0xfffffffc00f08947 */ /* 0x004fea000383ffff */
[----:B------:R-:W-:Y:S05]  /*7120*/  BRA `(.L_x_147) ;  /* 0xffffffc800e47947 */ /* 0x000fea000383ffff */
.L_x_73:
[----:B------:R-:W-:-:S07]  /*7130*/  MOV R0, UR7 ;  /* 0x0000000700007c02 */ /* 0x000fce0008000f00 */
.L_x_148:
[----:B-1----:R1:W2:Y:S02]  /*7140*/  SYNCS.PHASECHK.TRANS64.TRYWAIT P0, [R0+URZ], R3 ;  /* 0x00000003000075a7 */ /* 0x0022a400080011ff */
[----:B--2---:R-:W-:Y:S05]  /*7150*/  @!P0 NANOSLEEP.SYNCS 0x989680 ;  /* 0x009896800000895d */ /* 0x004fea0003900000 */
[----:B------:R-:W2:Y:S02]  /*7160*/  @!P0 SYNCS.PHASECHK.TRANS64 P0, [R0+URZ], R3 ;  /* 0x00000003000085a7 */ /* 0x000ea400080010ff */
[----:B--2---:R-:W-:Y:S05]  /*7170*/  @!P0 BRA `(.L_x_148) ;  /* 0xfffffffc00f08947 */ /* 0x004fea000383ffff */
[----:B------:R-:W-:Y:S05]  /*7180*/  BRA `(.L_x_149) ;  /* 0xffffffc800f07947 */ /* 0x000fea000383ffff */
.L_x_78:
[----:B---3--:R3:W1:Y:S02]  /*7190*/  SYNCS.PHASECHK.TRANS64.TRYWAIT P0, [R0+URZ+0xf0], R3 ;  /* 0x0000f003000075a7 */ /* 0x00866400080011ff */
[----:B-1----:R-:W-:Y:S05]  /*71a0*/  @!P0 NANOSLEEP.SYNCS 0x989680 ;  /* 0x009896800000895d */ /* 0x002fea0003900000 */
[----:B------:R-:W1:Y:S02]  /*71b0*/  @!P0 SYNCS.PHASECHK.TRANS64 P0, [R0+URZ+0xf0], R3 ;  /* 0x0000f003000085a7 */ /* 0x000e6400080010ff */
[----:B-1----:R-:W-:Y:S05]  /*71c0*/  @!P0 BRA `(.L_x_78) ;  /* 0xfffffffc00f08947 */ /* 0x002fea000383ffff */
[----:B------:R-:W-:Y:S05]  /*71d0*/  BRA `(.L_x_150) ;  /* 0xffffffcc00ec7947 */ /* 0x000fea000383ffff */
.L_x_81:
[----:B------:R-:W-:Y:S07]  /*71e0*/  MOV R0, UR6 ;  /* 0x0000000600007c02 */ /* 0x000fee0008000f00 */
.L_x_151:
[----:B-1----:R1:W3:Y:S02]  /*71f0*/  SYNCS.PHASECHK.TRANS64.TRYWAIT P0, [R0+URZ+0xe8], R3 ;  /* 0x0000e803000075a7 */ /* 0x0022e400080011ff */
[----:B---3--:R-:W-:Y:S05]  /*7200*/  @!P0 NANOSLEEP.SYNCS 0x989680 ;  /* 0x009896800000895d */ /* 0x008fea0003900000 */
[----:B------:R-:W3:Y:S02]  /*7210*/  @!P0 SYNCS.PHASECHK.TRANS64 P0, [R0+URZ+0xe8], R3 ;  /* 0x0000e803000085a7 */ /* 0x000ee400080010ff */
[----:B---3--:R-:W-:Y:S05]  /*7220*/  @!P0 BRA `(.L_x_151) ;  /* 0xfffffffc00f08947 */ /* 0x008fea000383ffff */
[----:B------:R-:W-:Y:S05]  /*7230*/  BRA `(.L_x_80) ;  /* 0xffffffd000d87947 */ /* 0x000fea000383ffff */
.L_x_84:
[----:B------:R-:W-:Y:S07]  /*7240*/  MOV R3, UR6 ;  /* 0x0000000600037c02 */ /* 0x000fee0008000f00 */
.L_x_152:
[----:B-1----:R1:W2:Y:S02]  /*7250*/  SYNCS.PHASECHK.TRANS64.TRYWAIT P2, [R3+URZ+0xd8], R26 ;  /* 0x0000d81a030075a7 */ /* 0x0022a400080411ff */
[----:B--2---:R-:W-:Y:S05]  /*7260*/  @!P2 NANOSLEEP.SYNCS 0x989680 ;  /* 0x009896800000a95d */ /* 0x004fea0003900000 */
[----:B------:R-:W2:Y:S02]  /*7270*/  @!P2 SYNCS.PHASECHK.TRANS64 P2, [R3+URZ+0xd8], R26 ;  /* 0x0000d81a0300a5a7 */ /* 0x000ea400080410ff */
[----:B--2---:R-:W-:Y:S05]  /*7280*/  @!P2 BRA `(.L_x_152) ;  /* 0xfffffffc00f0a947 */ /* 0x004fea000383ffff */
[----:B------:R-:W-:Y:S05]  /*7290*/  BRA `(.L_x_153) ;  /* 0xffffffd4006c7947 */ /* 0x000fea000383ffff */
.L_x_87:
[----:B--2---:R2:W4:Y:S02]  /*72a0*/  SYNCS.PHASECHK.TRANS64.TRYWAIT P0, [R0+URZ+0xf0], R3 ;  /* 0x0000f003000075a7 */ /* 0x00452400080011ff */
[----:B----4-:R-:W-:Y:S05]  /*72b0*/  @!P0 NANOSLEEP.SYNCS 0x989680 ;  /* 0x009896800000895d */ /* 0x010fea0003900000 */
[----:B------:R-:W4:Y:S02]  /*72c0*/  @!P0 SYNCS.PHASECHK.TRANS64 P0, [R0+URZ+0xf0], R3 ;  /* 0x0000f003000085a7 */ /* 0x000f2400080010ff */
[----:B----4-:R-:W-:Y:S05]  /*72d0*/  @!P0 BRA `(.L_x_87) ;  /* 0xfffffffc00f08947 */ /* 0x010fea000383ffff */
[----:B------:R-:W-:Y:S05]  /*72e0*/  BRA `(.L_x_154) ;  /* 0xffffffd800c87947 */ /* 0x000fea000383ffff */
.L_x_98:
[----:B-1----:R-:W-:Y:S04]  /*72f0*/  MOV R0, UR43 ;  /* 0x0000002b00007c02 */ /* 0x002fe80008000f00 */
[----:B------:R1:W2:Y:S03]  /*7300*/  SYNCS.PHASECHK.TRANS64.TRYWAIT P1, [R0+URZ+0xd0], R3 ;  /* 0x0000d003000075a7 */ /* 0x0002a600080211ff */
[----:B--2---:R-:W-:Y:S05]  /*7310*/  @!P1 NANOSLEEP.SYNCS 0x989680 ;  /* 0x009896800000995d */ /* 0x004fea0003900000 */
[----:B------:R-:W2:Y:S02]  /*7320*/  @!P1 SYNCS.PHASECHK.TRANS64 P1, [R0+URZ+0xd0], R3 ;  /* 0x0000d003000095a7 */ /* 0x000ea400080210ff */
[----:B--2---:R-:W-:Y:S05]  /*7330*/  @!P1 BRA `(.L_x_98) ;  /* 0xfffffffc00ec9947 */ /* 0x004fea000383ffff */
[----:B------:R-:W-:Y:S05]  /*7340*/  BRA `(.L_x_97) ;  /* 0xffffffe400bc7947 */ /* 0x000fea000383ffff */
.L_x_100:
[----:B-1----:R1:W4:Y:S02]  /*7350*/  SYNCS.PHASECHK.TRANS64.TRYWAIT P1, [R92+URZ+0x110], R7 ;  /* 0x000110075c0075a7 */ /* 0x00232400080211ff */
[----:B----4-:R-:W-:Y:S05]  /*7360*/  @!P1 NANOSLEEP.SYNCS 0x989680 ;  /* 0x009896800000995d */ /* 0x010fea0003900000 */
[----:B------:R-:W4:Y:S02]  /*7370*/  @!P1 SYNCS.PHASECHK.TRANS64 P1, [R92+URZ+0x110], R7 ;  /* 0x000110075c0095a7 */ /* 0x000f2400080210ff */
[----:B----4-:R-:W-:Y:S05]  /*7380*/  @!P1 BRA `(.L_x_100) ;  /* 0xfffffffc00f09947 */ /* 0x010fea000383ffff */
[----:B------:R-:W-:Y:S05]  /*7390*/  BRA `(.L_x_99) ;  /* 0xffffffe400f87947 */ /* 0x000fea000383ffff */
        .weak           $__internal_0_$__cuda_sm10x_tcgen05_guardrail_trap_col_being_dealloced_not_returned_by_alloc
        .type           $__internal_0_$__cuda_sm10x_tcgen05_guardrail_trap_col_being_dealloced_not_returned_by_alloc,@function
        .size           $__internal_0_$__cuda_sm10x_tcgen05_guardrail_trap_col_being_dealloced_not_returned_by_alloc,($__internal_1_$__cuda_sm10x_tcgen05_guardrail_trap_phase_invalid_during_alloc - $__internal_0_$__cuda_sm10x_tcgen05_guardrail_trap_col_being_dealloced_not_returned_by_alloc)
$__internal_0_$__cuda_sm10x_tcgen05_guardrail_trap_col_being_dealloced_not_returned_by_alloc:
[----:B------:R-:W-:Y:S05]  /*73a0*/  BPT.TRAP 0x1 ;  /* 0x000000040000795c */ /* 0x000fea0000300000 */
[----:B------:R-:W-:-:S04]  /*73b0*/  HFMA2 R3, -RZ, RZ, 0, 0 ;  /* 0x00000000ff037431 */ /* 0x000fc800000001ff */
[----:B------:R-:W-:Y:S05]  /*73c0*/  RET.REL.NODEC R2 `(_ZN7cutlass13device_kernelINS_4gemm6kernel13GemmUniversalIN4cute5tupleIJiiiiEEENS1_10collective13CollectiveMmaINS1_35MainloopSm100TmaUmmaWarpSpecializedILi13ELi2ELi4ENS5_IJNS4_1CILi1EEESB_SB_EEEEENS5_IJNSA_ILi64EEESE_NSA_ILi128EEEEEENS_12float_e4m3_tENS5_IJlSB_lEEESH_SI_NS4_8TiledMMAINS4_8MMA_AtomIJNS4_10MMA_TraitsINS4_19SM100_MMA_F8F6F4_SSEJSH_SH_fSE_SE_NS4_17integral_constantINS4_4UMMA5MajorELSP_0EEESQ_NSN_INSO_7ScaleInELSR_0EEESS_EEEEEENS4_6LayoutISC_NS5_IJNSA_ILi0EEESW_SW_EEEEENS5_IJNS4_10UnderscoreESZ_SZ_EEEEENS4_13SM90_TMA_LOADENS4_14ComposedLayoutINS4_7SwizzleILi3ELi4ELi3EEENS4_18smem_ptr_flag_bitsILi8EEENSV_INS5_IJNSA_ILi8EEESF_EEENS5_IJSF_SB_EEEEEEEvNS4_8identityES12_S1C_vS1D_EENS_8epilogue10collective18CollectiveEpilogueINS1F_23Sm100TmaWarpSpecializedILi1ELi1ELi32ELb0ELb0EEEJSG_NS5_IJNSV_ISE_SB_EES1K_EEESH_SI_SH_SI_NS1F_6fusion15FusionCallbacksIS1J_NS1M_17LinearCombinationISH_fSH_fLNS_15FloatRoundStyleE2EEESG_S1L_JEEENS4_5SM1004TMEM4LOAD26SM100_TMEM_LOAD_16dp32b32xES12_NS13_INS14_ILi2ELi4ELi3EEES17_NSV_INS5_IJS18_SE_EEENS5_IJSE_SB_EEEEEEENS4_39AutoVectorizingCopyWithAssumedAlignmentILi128EEENS4_14SM90_TMA_STOREES20_S22_S22_EEEvvEEEEvNT_6ParamsE) ;  /* 0xffffff8c020c7950 */ /* 0x000fea0003c3ffff */
        .weak           $__internal_1_$__cuda_sm10x_tcgen05_guardrail_trap_phase_invalid_during_alloc
        .type           $__internal_1_$__cuda_sm10x_tcgen05_guardrail_trap_phase_invalid_during_alloc,@function
        .size           $__internal_1_$__cuda_sm10x_tcgen05_guardrail_trap_phase_invalid_during_alloc,($__internal_2_$__cuda_sm10x_tcgen05_guardrail_trap_unallocated_columns_being_dealloced - $__internal_1_$__cuda_sm10x_tcgen05_guardrail_trap_phase_invalid_during_alloc)
$__internal_1_$__cuda_sm10x_tcgen05_guardrail_trap_phase_invalid_during_alloc:
[----:B------:R-:W-:Y:S05]  /*73d0*/  BPT.TRAP 0x1 ;  /* 0x000000040000795c */ /* 0x000fea0000300000 */
[----:B------:R-:W-:-:S04]  /*73e0*/  MOV R3, 0x0 ;  /* 0x0000000000037802 */ /* 0x000fc80000000f00 */
[----:B------:R-:W-:Y:S05]  /*73f0*/  RET.REL.NODEC R2 `(_ZN7cutlass13device_kernelINS_4gemm6kernel13GemmUniversalIN4cute5tupleIJiiiiEEENS1_10collective13CollectiveMmaINS1_35MainloopSm100TmaUmmaWarpSpecializedILi13ELi2ELi4ENS5_IJNS4_1CILi1EEESB_SB_EEEEENS5_IJNSA_ILi64EEESE_NSA_ILi128EEEEEENS_12float_e4m3_tENS5_IJlSB_lEEESH_SI_NS4_8TiledMMAINS4_8MMA_AtomIJNS4_10MMA_TraitsINS4_19SM100_MMA_F8F6F4_SSEJSH_SH_fSE_SE_NS4_17integral_constantINS4_4UMMA5MajorELSP_0EEESQ_NSN_INSO_7ScaleInELSR_0EEESS_EEEEEENS4_6LayoutISC_NS5_IJNSA_ILi0EEESW_SW_EEEEENS5_IJNS4_10UnderscoreESZ_SZ_EEEEENS4_13SM90_TMA_LOADENS4_14ComposedLayoutINS4_7SwizzleILi3ELi4ELi3EEENS4_18smem_ptr_flag_bitsILi8EEENSV_INS5_IJNSA_ILi8EEESF_EEENS5_IJSF_SB_EEEEEEEvNS4_8identityES12_S1C_vS1D_EENS_8epilogue10collective18CollectiveEpilogueINS1F_23Sm100TmaWarpSpecializedILi1ELi1ELi32ELb0ELb0EEEJSG_NS5_IJNSV_ISE_SB_EES1K_EEESH_SI_SH_SI_NS1F_6fusion15FusionCallbacksIS1J_NS1M_17LinearCombinationISH_fSH_fLNS_15FloatRoundStyleE2EEESG_S1L_JEEENS4_5SM1004TMEM4LOAD26SM100_TMEM_LOAD_16dp32b32xES12_NS13_INS14_ILi2ELi4ELi3EEES17_NSV_INS5_IJS18_SE_EEENS5_IJSE_SB_EEEEEEENS4_39AutoVectorizingCopyWithAssumedAlignmentILi128EEENS4_14SM90_TMA_STOREES20_S22_S22_EEEvvEEEEvNT_6ParamsE) ;  /* 0xffffff8c02007950 */ /* 0x000fea0003c3ffff */
        .weak           $__internal_2_$__cuda_sm10x_tcgen05_guardrail_trap_unallocated_columns_being_dealloced
        .type           $__internal_2_$__cuda_sm10x_tcgen05_guardrail_trap_unallocated_columns_being_dealloced,@function
        .size           $__internal_2_$__cuda_sm10x_tcgen05_guardrail_trap_unallocated_columns_being_dealloced,(.L_x_156 - $__internal_2_$__cuda_sm10x_tcgen05_guardrail_trap_unallocated_columns_being_dealloced)
$__internal_2_$__cuda_sm10x_tcgen05_guardrail_trap_unallocated_columns_being_dealloced:
[----:B------:R-:W-:Y:S05]  /*7400*/  BPT.TRAP 0x1 ;  /* 0x000000040000795c */ /* 0x000fea0000300000 */
[----:B------:R-:W-:-:S04]  /*7410*/  HFMA2 R3, -RZ, RZ, 0, 0 ;  /* 0x00000000ff037431 */ /* 0x000fc800000001ff */
[----:B------:R-:W-:Y:S05]  /*7420*/  RET.REL.NODEC R2 `(_ZN7cutlass13device_kernelINS_4gemm6kernel13GemmUniversalIN4cute5tupleIJiiiiEEENS1_10collective13CollectiveMmaINS1_35MainloopSm100TmaUmmaWarpSpecializedILi13ELi2ELi4ENS5_IJNS4_1CILi1EEESB_SB_EEEEENS5_IJNSA_ILi64EEESE_NSA_ILi128EEEEEENS_12float_e4m3_tENS5_IJlSB_lEEESH_SI_NS4_8TiledMMAINS4_8MMA_AtomIJNS4_10MMA_TraitsINS4_19SM100_MMA_F8F6F4_SSEJSH_SH_fSE_SE_NS4_17integral_constantINS4_4UMMA5MajorELSP_0EEESQ_NSN_INSO_7ScaleInELSR_0EEESS_EEEEEENS4_6LayoutISC_NS5_IJNSA_ILi0EEESW_SW_EEEEENS5_IJNS4_10UnderscoreESZ_SZ_EEEEENS4_13SM90_TMA_LOADENS4_14ComposedLayoutINS4_7SwizzleILi3ELi4ELi3EEENS4_18smem_ptr_flag_bitsILi8EEENSV_INS5_IJNSA_ILi8EEESF_EEENS5_IJSF_SB_EEEEEEEvNS4_8identityES12_S1C_vS1D_EENS_8epilogue10collective18CollectiveEpilogueINS1F_23Sm100TmaWarpSpecializedILi1ELi1ELi32ELb0ELb0EEEJSG_NS5_IJNSV_ISE_SB_EES1K_EEESH_SI_SH_SI_NS1F_6fusion15FusionCallbacksIS1J_NS1M_17LinearCombinationISH_fSH_fLNS_15FloatRoundStyleE2EEESG_S1L_JEEENS4_5SM1004TMEM4LOAD26SM100_TMEM_LOAD_16dp32b32xES12_NS13_INS14_ILi2ELi4ELi3EEES17_NSV_INS5_IJS18_SE_EEENS5_IJSE_SB_EEEEEEENS4_39AutoVectorizingCopyWithAssumedAlignmentILi128EEENS4_14SM90_TMA_STOREES20_S22_S22_EEEvvEEEEvNT_6ParamsE) ;  /* 0xffffff8802f47950 */ /* 0x000fea0003c3ffff */
.L_x_155:
[----:B------:R-:W-:-:S00]  /*7430*/  BRA `(.L_x_155) ;  /* 0xfffffffc00fc7947 */ /* 0x000fc0000383ffff */
[----:B------:R-:W-:-:S00]  /*7440*/  NOP ;  /* 0x0000000000007918 */ /* 0x000fc00000000000 */
        /* <DEDUP_REMOVED lines=11> */
.L_x_156:


//--------------------- .nv.global.init           --------------------------
	.section	.nv.global.init,"aw",@progbits
.nv.global.init:
	.type		$str$27,@object
	.size		$str$27,($str$28 - $str$27)
$str$27:
        /*0000*/ 	.byte	0x28, 0x61, 0x64, 0x64, 0x72, 0x65, 0x73, 0x73, 0x20, 0x26, 0x20, 0x6d, 0x61, 0x73, 0x6b, 0x29
        /*0010*/ 	.byte	0x20, 0x3d, 0x3d, 0x20, 0x30, 0x00
	.type		$str$28,@object
	.size		$str$28,($str$26 - $str$28)
$str$28:
        /*0016*/ 	.byte	0x2f, 0x74, 0x6d, 0x70, 0x2f, 0x63, 0x75, 0x74, 0x6c, 0x61, 0x73, 0x73, 0x5f, 0x73, 0x77, 0x65
        /*0026*/ 	.byte	0x65, 0x70, 0x5f, 0x73, 0x72, 0x63, 0x2f, 0x69, 0x6e, 0x63, 0x6c, 0x75, 0x64, 0x65, 0x2f, 0x63
        /*0036*/ 	.byte	0x75, 0x74, 0x65, 0x2f, 0x70, 0x6f, 0x69, 0x6e, 0x74, 0x65, 0x72, 0x5f, 0x66, 0x6c, 0x61, 0x67
        /*0046*/ 	.byte	0x67, 0x65, 0x64, 0x2e, 0x68, 0x70, 0x70, 0x00
	.type		$str$26,@object
	.size		$str$26,($str$25 - $str$26)
$str$26:
        /*004e*/ 	.byte	0x2f, 0x74, 0x6d, 0x70, 0x2f, 0x63, 0x75, 0x74, 0x6c, 0x61, 0x73, 0x73, 0x5f, 0x73, 0x77, 0x65
        /*005e*/ 	.byte	0x65, 0x70, 0x5f, 0x73, 0x72, 0x63, 0x2f, 0x69, 0x6e, 0x63, 0x6c, 0x75, 0x64, 0x65, 0x2f, 0x63
        /*006e*/ 	.byte	0x75, 0x74, 0x65, 0x2f, 0x61, 0x74, 0x6f, 0x6d, 0x2f, 0x63, 0x6f, 0x70, 0x79, 0x5f, 0x74, 0x72
        /*007e*/ 	.byte	0x61, 0x69, 0x74, 0x73, 0x5f, 0x73, 0x6d, 0x31, 0x30, 0x30, 0x2e, 0x68, 0x70, 0x70, 0x00
	.type		$str$25,@object
	.size		$str$25,(__unnamed_1 - $str$25)
$str$25:
        /*008d*/ 	.byte	0x28, 0x28, 0x75, 0x69, 0x6e, 0x74, 0x33, 0x32, 0x5f, 0x74, 0x28, 0x74, 0x68, 0x72, 0x65, 0x61
        /*009d*/ 	.byte	0x64, 0x49, 0x64, 0x78, 0x2e, 0x78, 0x29, 0x20, 0x2f, 0x20, 0x33, 0x32, 0x29, 0x20, 0x25, 0x20
        /*00ad*/ 	.byte	0x34, 0x29, 0x20, 0x3d, 0x3d, 0x20, 0x28, 0x28, 0x28, 0x74, 0x6d, 0x65, 0x6d, 0x5f, 0x61, 0x64
        /*00bd*/ 	.byte	0x64, 0x72, 0x20, 0x3e, 0x3e, 0x20, 0x31, 0x36, 0x29, 0x20, 0x2f, 0x20, 0x33, 0x32, 0x29, 0x20
        /*00cd*/ 	.byte	0x25, 0x20, 0x34, 0x29, 0x00
	.type		__unnamed_1,@object
	.size		__unnamed_1,(__unnamed_2 - __unnamed_1)
__unnamed_1:
        /*00d2*/ 	.byte	0x61, 0x75, 0x74, 0x6f, 0x20, 0x63, 0x75, 0x74, 0x65, 0x3a, 0x3a, 0x61, 0x73, 0x5f, 0x70, 0x6f
        /* <DEDUP_REMOVED lines=24> */
        /*0262*/ 	.byte	0x3c, 0x34, 0x30, 0x39, 0x36, 0x3e, 0x3e, 0x3e, 0x3e, 0x5d, 0x00
	.type		__unnamed_2,@object
	.size		__unnamed_2,(.L_2 - __unnamed_2)
__unnamed_2:
        /* <DEDUP_REMOVED lines=40> */
        /*04ed*/ 	.byte	0x74, 0x65, 0x3a, 0x3a, 0x43, 0x3c, 0x30, 0x3e, 0x3e, 0x3e, 0x3e, 0x5d, 0x00
.L_2:


//--------------------- .nv.shared._ZN7cutlass13device_kernelINS_4gemm6kernel13GemmUniversalIN4cute5tupleIJiiiiEEENS1_10collective13CollectiveMmaINS1_35MainloopSm100TmaUmmaWarpSpecializedILi13ELi2ELi4ENS5_IJNS4_1CILi1EEESB_SB_EEEEENS5_IJNSA_ILi64EEESE_NSA_ILi128EEEEEENS_12float_e4m3_tENS5_IJlSB_lEEESH_SI_NS4_8TiledMMAINS4_8MMA_AtomIJNS4_10MMA_TraitsINS4_19SM100_MMA_F8F6F4_SSEJSH_SH_fSE_SE_NS4_17integral_constantINS4_4UMMA5MajorELSP_0EEESQ_NSN_INSO_7ScaleInELSR_0EEESS_EEEEEENS4_6LayoutISC_NS5_IJNSA_ILi0EEESW_SW_EEEEENS5_IJNS4_10UnderscoreESZ_SZ_EEEEENS4_13SM90_TMA_LOADENS4_14ComposedLayoutINS4_7SwizzleILi3ELi4ELi3EEENS4_18smem_ptr_flag_bitsILi8EEENSV_INS5_IJNSA_ILi8EEESF_EEENS5_IJSF_SB_EEEEEEEvNS4_8identityES12_S1C_vS1D_EENS_8epilogue10collective18CollectiveEpilogueINS1F_23Sm100TmaWarpSpecializedILi1ELi1ELi32ELb0ELb0EEEJSG_NS5_IJNSV_ISE_SB_EES1K_EEESH_SI_SH_SI_NS1F_6fusion15FusionCallbacksIS1J_NS1M_17LinearCombinationISH_fSH_fLNS_15FloatRoundStyleE2EEESG_S1L_JEEENS4_5SM1004TMEM4LOAD26SM100_TMEM_LOAD_16dp32b32xES12_NS13_INS14_ILi2ELi4ELi3EEES17_NSV_INS5_IJS18_SE_EEENS5_IJSE_SB_EEEEEEENS4_39AutoVectorizingCopyWithAssumedAlignmentILi128EEENS4_14SM90_TMA_STOREES20_S22_S22_EEEvvEEEEvNT_6ParamsE --------------------------
	.section	.nv.shared._ZN7cutlass13device_kernelINS_4gemm6kernel13GemmUniversalIN4cute5tupleIJiiiiEEENS1_10collective13CollectiveMmaINS1_35MainloopSm100TmaUmmaWarpSpecializedILi13ELi2ELi4ENS5_IJNS4_1CILi1EEESB_SB_EEEEENS5_IJNSA_ILi64EEESE_NSA_ILi128EEEEEENS_12float_e4m3_tENS5_IJlSB_lEEESH_SI_NS4_8TiledMMAINS4_8MMA_AtomIJNS4_10MMA_TraitsINS4_19SM100_MMA_F8F6F4_SSEJSH_SH_fSE_SE_NS4_17integral_constantINS4_4UMMA5MajorELSP_0EEESQ_NSN_INSO_7ScaleInELSR_0EEESS_EEEEEENS4_6LayoutISC_NS5_IJNSA_ILi0EEESW_SW_EEEEENS5_IJNS4_10UnderscoreESZ_SZ_EEEEENS4_13SM90_TMA_LOADENS4_14ComposedLayoutINS4_7SwizzleILi3ELi4ELi3EEENS4_18smem_ptr_flag_bitsILi8EEENSV_INS5_IJNSA_ILi8EEESF_EEENS5_IJSF_SB_EEEEEEEvNS4_8identityES12_S1C_vS1D_EENS_8epilogue10collective18CollectiveEpilogueINS1F_23Sm100TmaWarpSpecializedILi1ELi1ELi32ELb0ELb0EEEJSG_NS5_IJNSV_ISE_SB_EES1K_EEESH_SI_SH_SI_NS1F_6fusion15FusionCallbacksIS1J_NS1M_17LinearCombinationISH_fSH_fLNS_15FloatRoundStyleE2EEESG_S1L_JEEENS4_5SM1004TMEM4LOAD26SM100_TMEM_LOAD_16dp32b32xES12_NS13_INS14_ILi2ELi4ELi3EEES17_NSV_INS5_IJS18_SE_EEENS5_IJSE_SB_EEEEEEENS4_39AutoVectorizingCopyWithAssumedAlignmentILi128EEENS4_14SM90_TMA_STOREES20_S22_S22_EEEvvEEEEvNT_6ParamsE,"aw",@nobits
	.sectionflags	@""
	.align	16
	.zero		1024


//--------------------- .nv.shared.reserved.0     --------------------------
	.section	.nv.shared.reserved.0,"aw",@nobits
	.weak		__nv_reservedSMEM_offset_0_alias
	.size		__nv_reservedSMEM_offset_0_alias, 0, 64
	.other		__nv_reservedSMEM_offset_0_alias,@"STO_CUDA_RESERVED_SHARED STV_DEFAULT"
__nv_reservedSMEM_offset_0_alias:
	.zero		0
.nv.shared.reserved.0:
	.zero		64
	.weak		__nv_reservedSMEM_tcgen05_partition
	.type		__nv_reservedSMEM_tcgen05_partition,@object
	.size		__nv_reservedSMEM_tcgen05_partition,(.L_0 - __nv_reservedSMEM_tcgen05_partition)
__nv_reservedSMEM_tcgen05_partition:
	.zero		32
.L_0:


//--------------------- .nv.global                --------------------------
	.section	.nv.global,"aw",@nobits
.nv.global:
	.type		_ZN40_INTERNAL_27ee90c9_4_k_cu_4eb4fa13_282334cute1_E,@object
	.size		_ZN40_INTERNAL_27ee90c9_4_k_cu_4eb4fa13_282334cute1_E,(_ZN40_INTERNAL_27ee90c9_4_k_cu_4eb4fa13_282334cuda3std3__45__cpo6cbeginE - _ZN40_INTERNAL_27ee90c9_4_k_cu_4eb4fa13_282334cute1_E)
_ZN40_INTERNAL_27ee90c9_4_k_cu_4eb4fa13_282334cute1_E:
	.zero		1
	.type		_ZN40_INTERNAL_27ee90c9_4_k_cu_4eb4fa13_282334cuda3std3__45__cpo6cbeginE,@object
	.size		_ZN40_INTERNAL_27ee90c9_4_k_cu_4eb4fa13_282334cuda3std3__45__cpo6cbeginE,(_ZN40_INTERNAL_27ee90c9_4_k_cu_4eb4fa13_282334cuda3std3__48in_placeE - _ZN40_INTERNAL_27ee90c9_4_k_cu_4eb4fa13_282334cuda3std3__45__cpo6cbeginE)
_ZN40_INTERNAL_27ee90c9_4_k_cu_4eb4fa13_282334cuda3std3__45__cpo6cbeginE:
	.zero		1
	.type		_ZN40_INTERNAL_27ee90c9_4_k_cu_4eb4fa13_282334cuda3std3__48in_placeE,@object
	.size		_ZN40_INTERNAL_27ee90c9_4_k_cu_4eb4fa13_282334cuda3std3__48in_placeE,(_ZN40_INTERNAL_27ee90c9_4_k_cu_4eb4fa13_282334cuda3std6ranges3__45__cpo9iter_moveE - _ZN40_INTERNAL_27ee90c9_4_k_cu_4eb4fa13_282334cuda3std3__48in_placeE)
_ZN40_INTERNAL_27ee90c9_4_k_cu_4eb4fa13_282334cuda3std3__48in_placeE:
	.zero		1
	.type		_ZN40_INTERNAL_27ee90c9_4_k_cu_4eb4fa13_282334cuda3std6ranges3__45__cpo9iter_moveE,@object
	.size		_ZN40_INTERNAL_27ee90c9_4_k_cu_4eb4fa13_282334cuda3std6ranges3__45__cpo9iter_moveE,(_ZN40_INTERNAL_27ee90c9_4_k_cu_4eb4fa13_282334cuda3std3__45__cpo5beginE - _ZN40_INTERNAL_27ee90c9_4_k_cu_4eb4fa13_282334cuda3std6ranges3__45__cpo9iter_moveE)
_ZN40_INTERNAL_27ee90c9_4_k_cu_4eb4fa13_282334cuda3std6ranges3__45__cpo9iter_moveE:
	.zero		1
	.type		_ZN40_INTERNAL_27ee90c9_4_k_cu_4eb4fa13_282334cuda3std3__45__cpo5beginE,@object
	.size		_ZN40_INTERNAL_27ee90c9_4_k_cu_4eb4fa13_282334cuda3std3__45__cpo5beginE,(_ZN40_INTERNAL_27ee90c9_4_k_cu_4eb4fa13_282334cuda3std3__442_GLOBAL__N__27ee90c9_4_k_cu_4eb4fa13_282336ignoreE - _ZN40_INTERNAL_27ee90c9_4_k_cu_4eb4fa13_282334cuda3std3__45__cpo5beginE)
_ZN40_INTERNAL_27ee90c9_4_k_cu_4eb4fa13_282334cuda3std3__45__cpo5beginE:
	.zero		1
	.type		_ZN40_INTERNAL_27ee90c9_4_k_cu_4eb4fa13_282334cuda3std3__442_GLOBAL__N__27ee90c9_4_k_cu_4eb4fa13_282336ignoreE,@object
	.size		_ZN40_INTERNAL_27ee90c9_4_k_cu_4eb4fa13_282334cuda3std3__442_GLOBAL__N__27ee90c9_4_k_cu_4eb4fa13_282336ignoreE,(_ZN40_INTERNAL_27ee90c9_4_k_cu_4eb4fa13_282334cute7productE - _ZN40_INTERNAL_27ee90c9_4_k_cu_4eb4fa13_282334cuda3std3__442_GLOBAL__N__27ee90c9_4_k_cu_4eb4fa13_282336ignoreE)
_ZN40_INTERNAL_27ee90c9_4_k_cu_4eb4fa13_282334cuda3std3__442_GLOBAL__N__27ee90c9_4_k_cu_4eb4fa13_282336ignoreE:
	.zero		1
	.type		_ZN40_INTERNAL_27ee90c9_4_k_cu_4eb4fa13_282334cute7productE,@object
	.size		_ZN40_INTERNAL_27ee90c9_4_k_cu_4eb4fa13_282334cute7productE,(_ZN40_INTERNAL_27ee90c9_4_k_cu_4eb4fa13_282334cuda3std3__45__cpo3endE - _ZN40_INTERNAL_27ee90c9_4_k_cu_4eb4fa13_282334cute7productE)
_ZN40_INTERNAL_27ee90c9_4_k_cu_4eb4fa13_282334cute7productE:
	.zero		1
	.type		_ZN40_INTERNAL_27ee90c9_4_k_cu_4eb4fa13_282334cuda3std3__45__cpo3endE,@object
	.size		_ZN40_INTERNAL_27ee90c9_4_k_cu_4eb4fa13_282334cuda3std3__45__cpo3endE,(_ZN40_INTERNAL_27ee90c9_4_k_cu_4eb4fa13_282334cuda3std3__419piecewise_constructE - _ZN40_INTERNAL_27ee90c9_4_k_cu_4eb4fa13_282334cuda3std3__45__cpo3endE)
_ZN40_INTERNAL_27ee90c9_4_k_cu_4eb4fa13_282334cuda3std3__45__cpo3endE:
	.zero		1
	.type		_ZN40_INTERNAL_27ee90c9_4_k_cu_4eb4fa13_282334cuda3std3__419piecewise_constructE,@object
	.size		_ZN40_INTERNAL_27ee90c9_4_k_cu_4eb4fa13_282334cuda3std3__419piecewise_constructE,(_ZN40_INTERNAL_27ee90c9_4_k_cu_4eb4fa13_282334cuda3std3__45__cpo4cendE - _ZN40_INTERNAL_27ee90c9_4_k_cu_4eb4fa13_282334cuda3std3__419piecewise_constructE)
_ZN40_INTERNAL_27ee90c9_4_k_cu_4eb4fa13_282334cuda3std3__419piecewise_constructE:
	.zero		1
	.type		_ZN40_INTERNAL_27ee90c9_4_k_cu_4eb4fa13_282334cuda3std3__45__cpo4cendE,@object
	.size		_ZN40_INTERNAL_27ee90c9_4_k_cu_4eb4fa13_282334cuda3std3__45__cpo4cendE,(_ZN40_INTERNAL_27ee90c9_4_k_cu_4eb4fa13_282334cuda3std6ranges3__45__cpo4swapE - _ZN40_INTERNAL_27ee90c9_4_k_cu_4eb4fa13_282334cuda3std3__45__cpo4cendE)
_ZN40_INTERNAL_27ee90c9_4_k_cu_4eb4fa13_282334cuda3std3__45__cpo4cendE:
	.zero		1
	.type		_ZN40_INTERNAL_27ee90c9_4_k_cu_4eb4fa13_282334cuda3std6ranges3__45__cpo4swapE,@object
	.size		_ZN40_INTERNAL_27ee90c9_4_k_cu_4eb4fa13_282334cuda3std6ranges3__45__cpo4swapE,(.L_10 - _ZN40_INTERNAL_27ee90c9_4_k_cu_4eb4fa13_282334cuda3std6ranges3__45__cpo4swapE)
_ZN40_INTERNAL_27ee90c9_4_k_cu_4eb4fa13_282334cuda3std6ranges3__45__cpo4swapE:
	.zero		1
.L_10:


//--------------------- .nv.constant0._ZN7cutlass13device_kernelINS_4gemm6kernel13GemmUniversalIN4cute5tupleIJiiiiEEENS1_10collective13CollectiveMmaINS1_35MainloopSm100TmaUmmaWarpSpecializedILi13ELi2ELi4ENS5_IJNS4_1CILi1EEESB_SB_EEEEENS5_IJNSA_ILi64EEESE_NSA_ILi128EEEEEENS_12float_e4m3_tENS5_IJlSB_lEEESH_SI_NS4_8TiledMMAINS4_8MMA_AtomIJNS4_10MMA_TraitsINS4_19SM100_MMA_F8F6F4_SSEJSH_SH_fSE_SE_NS4_17integral_constantINS4_4UMMA5MajorELSP_0EEESQ_NSN_INSO_7ScaleInELSR_0EEESS_EEEEEENS4_6LayoutISC_NS5_IJNSA_ILi0EEESW_SW_EEEEENS5_IJNS4_10UnderscoreESZ_SZ_EEEEENS4_13SM90_TMA_LOADENS4_14ComposedLayoutINS4_7SwizzleILi3ELi4ELi3EEENS4_18smem_ptr_flag_bitsILi8EEENSV_INS5_IJNSA_ILi8EEESF_EEENS5_IJSF_SB_EEEEEEEvNS4_8identityES12_S1C_vS1D_EENS_8epilogue10collective18CollectiveEpilogueINS1F_23Sm100TmaWarpSpecializedILi1ELi1ELi32ELb0ELb0EEEJSG_NS5_IJNSV_ISE_SB_EES1K_EEESH_SI_SH_SI_NS1F_6fusion15FusionCallbacksIS1J_NS1M_17LinearCombinationISH_fSH_fLNS_15FloatRoundStyleE2EEESG_S1L_JEEENS4_5SM1004TMEM4LOAD26SM100_TMEM_LOAD_16dp32b32xES12_NS13_INS14_ILi2ELi4ELi3EEES17_NSV_INS5_IJS18_SE_EEENS5_IJSE_SB_EEEEEEENS4_39AutoVectorizingCopyWithAssumedAlignmentILi128EEENS4_14SM90_TMA_STOREES20_S22_S22_EEEvvEEEEvNT_6ParamsE --------------------------
	.section	.nv.constant0._ZN7cutlass13device_kernelINS_4gemm6kernel13GemmUniversalIN4cute5tupleIJiiiiEEENS1_10collective13CollectiveMmaINS1_35MainloopSm100TmaUmmaWarpSpecializedILi13ELi2ELi4ENS5_IJNS4_1CILi1EEESB_SB_EEEEENS5_IJNSA_ILi64EEESE_NSA_ILi128EEEEEENS_12float_e4m3_tENS5_IJlSB_lEEESH_SI_NS4_8TiledMMAINS4_8MMA_AtomIJNS4_10MMA_TraitsINS4_19SM100_MMA_F8F6F4_SSEJSH_SH_fSE_SE_NS4_17integral_constantINS4_4UMMA5MajorELSP_0EEESQ_NSN_INSO_7ScaleInELSR_0EEESS_EEEEEENS4_6LayoutISC_NS5_IJNSA_ILi0EEESW_SW_EEEEENS5_IJNS4_10UnderscoreESZ_SZ_EEEEENS4_13SM90_TMA_LOADENS4_14ComposedLayoutINS4_7SwizzleILi3ELi4ELi3EEENS4_18smem_ptr_flag_bitsILi8EEENSV_INS5_IJNSA_ILi8EEESF_EEENS5_IJSF_SB_EEEEEEEvNS4_8identityES12_S1C_vS1D_EENS_8epilogue10collective18CollectiveEpilogueINS1F_23Sm100TmaWarpSpecializedILi1ELi1ELi32ELb0ELb0EEEJSG_NS5_IJNSV_ISE_SB_EES1K_EEESH_SI_SH_SI_NS1F_6fusion15FusionCallbacksIS1J_NS1M_17LinearCombinationISH_fSH_fLNS_15FloatRoundStyleE2EEESG_S1L_JEEENS4_5SM1004TMEM4LOAD26SM100_TMEM_LOAD_16dp32b32xES12_NS13_INS14_ILi2ELi4ELi3EEES17_NSV_INS5_IJS18_SE_EEENS5_IJSE_SB_EEEEEEENS4_39AutoVectorizingCopyWithAssumedAlignmentILi128EEENS4_14SM90_TMA_STOREES20_S22_S22_EEEvvEEEEvNT_6ParamsE,"a",@progbits
	.sectionflags	@""
	.align	4
.nv.constant0._ZN7cutlass13device_kernelINS_4gemm6kernel13GemmUniversalIN4cute5tupleIJiiiiEEENS1_10collective13CollectiveMmaINS1_35MainloopSm100TmaUmmaWarpSpecializedILi13ELi2ELi4ENS5_IJNS4_1CILi1EEESB_SB_EEEEENS5_IJNSA_ILi64EEESE_NSA_ILi128EEEEEENS_12float_e4m3_tENS5_IJlSB_lEEESH_SI_NS4_8TiledMMAINS4_8MMA_AtomIJNS4_10MMA_TraitsINS4_19SM100_MMA_F8F6F4_SSEJSH_SH_fSE_SE_NS4_17integral_constantINS4_4UMMA5MajorELSP_0EEESQ_NSN_INSO_7ScaleInELSR_0EEESS_EEEEEENS4_6LayoutISC_NS5_IJNSA_ILi0EEESW_SW_EEEEENS5_IJNS4_10UnderscoreESZ_SZ_EEEEENS4_13SM90_TMA_LOADENS4_14ComposedLayoutINS4_7SwizzleILi3ELi4ELi3EEENS4_18smem_ptr_flag_bitsILi8EEENSV_INS5_IJNSA_ILi8EEESF_EEENS5_IJSF_SB_EEEEEEEvNS4_8identityES12_S1C_vS1D_EENS_8epilogue10collective18CollectiveEpilogueINS1F_23Sm100TmaWarpSpecializedILi1ELi1ELi32ELb0ELb0EEEJSG_NS5_IJNSV_ISE_SB_EES1K_EEESH_SI_SH_SI_NS1F_6fusion15FusionCallbacksIS1J_NS1M_17LinearCombinationISH_fSH_fLNS_15FloatRoundStyleE2EEESG_S1L_JEEENS4_5SM1004TMEM4LOAD26SM100_TMEM_LOAD_16dp32b32xES12_NS13_INS14_ILi2ELi4ELi3EEES17_NSV_INS5_IJS18_SE_EEENS5_IJSE_SB_EEEEEEENS4_39AutoVectorizingCopyWithAssumedAlignmentILi128EEENS4_14SM90_TMA_STOREES20_S22_S22_EEEvvEEEEvNT_6ParamsE:
	.zero		2944


//--------------------- SYMBOLS --------------------------

	.type		.nv.reservedSmem.offset0,@object
	.size		.nv.reservedSmem.offset0,0x4
	.type		.nv.reservedSmem.cap,@object
	.size		.nv.reservedSmem.cap,0x4
	.type		__assertfail,@function
